	.target	sm_100a

	.elftype	@"ET_EXEC"


//--------------------- .note.nv.tkinfo           --------------------------
	.section	.note.nv.tkinfo,"",@"SHT_NOTE"
	.sectionflags	@"SHF_NOTE_NV_TKINFO"
	.tkinfo
        /*0018*/ 	.word	0x00000081
        /*0030*/ 	.string	""
        /*0030*/ 	.string	"ptxas-blackwell"
        /*0030*/ 	.string	"Cuda compilation tools, release 12.9, V12.9.86"
        /*0030*/ 	.string	"Build cuda_12.9.r12.9/compiler.36037853_0"
        /*0030*/ 	.string	"-v  -suppress-debug-info  -lineinfo  -arch sm_100a "



//--------------------- .note.nv.cuver            --------------------------
	.section	.note.nv.cuver,"",@"SHT_NOTE"
	.sectionflags	@"SHF_NOTE_NV_CUVER"
        /*0018*/ 	.short	0x0001
        /*001a*/ 	.short	0x0064
        /*001c*/ 	.short	0x0001
        /*001e*/ 	.short	0x0000
        /*0020*/ 	.short	0x0001
        /*0022*/ 	.short	0x0000


//--------------------- .nv.info                  --------------------------
	.section	.nv.info,"",@"SHT_CUDA_INFO"
	.align	4


	//----- nvinfo : EIATTR_REGCOUNT
	.align		4
        /*0000*/ 	.byte	0x04, 0x2f
        /*0002*/ 	.short	(.L_4 - .L_3)
	.align		4
.L_3:
        /*0004*/ 	.word	index@(gluon_tcgen05)
        /*0008*/ 	.word	0x00000027


	//----- nvinfo : EIATTR_FRAME_SIZE
	.align		4
.L_4:
        /*000c*/ 	.byte	0x04, 0x11
        /*000e*/ 	.short	(.L_6 - .L_5)
	.align		4
.L_5:
        /*0010*/ 	.word	index@($__internal_2_$__cuda_sm10x_tcgen05_guardrail_trap_unallocated_columns_being_dealloced)
        /*0014*/ 	.word	0x00000000


	//----- nvinfo : EIATTR_FRAME_SIZE
	.align		4
.L_6:
        /*0018*/ 	.byte	0x04, 0x11
        /*001a*/ 	.short	(.L_8 - .L_7)
	.align		4
.L_7:
        /*001c*/ 	.word	index@($__internal_1_$__cuda_sm10x_tcgen05_guardrail_trap_phase_invalid_during_alloc)
        /*0020*/ 	.word	0x00000000


	//----- nvinfo : EIATTR_FRAME_SIZE
	.align		4
.L_8:
        /*0024*/ 	.byte	0x04, 0x11
        /*0026*/ 	.short	(.L_10 - .L_9)
	.align		4
.L_9:
        /*0028*/ 	.word	index@($__internal_0_$__cuda_sm10x_tcgen05_guardrail_trap_col_being_dealloced_not_returned_by_alloc)
        /*002c*/ 	.word	0x00000000


	//----- nvinfo : EIATTR_FRAME_SIZE
	.align		4
.L_10:
        /*0030*/ 	.byte	0x04, 0x11
        /*0032*/ 	.short	(.L_12 - .L_11)
	.align		4
.L_11:
        /*0034*/ 	.word	index@(gluon_tcgen05)
        /*0038*/ 	.word	0x00000000


	//----- nvinfo : EIATTR_MIN_STACK_SIZE
	.align		4
.L_12:
        /*003c*/ 	.byte	0x04, 0x12
        /*003e*/ 	.short	(.L_14 - .L_13)
	.align		4
.L_13:
        /*0040*/ 	.word	index@(gluon_tcgen05)
        /*0044*/ 	.word	0x00000000
.L_14:


//--------------------- .nv.info.gluon_tcgen05    --------------------------
	.section	.nv.info.gluon_tcgen05,"",@"SHT_CUDA_INFO"
	.sectionflags	@""
	.align	4


	//----- nvinfo : EIATTR_CUDA_API_VERSION
	.align		4
        /*0000*/ 	.byte	0x04, 0x37
        /*0002*/ 	.short	(.L_16 - .L_15)
.L_15:
        /*0004*/ 	.word	0x00000081


	//----- nvinfo : EIATTR_KPARAM_INFO
	.align		4
.L_16:
        /*0008*/ 	.byte	0x04, 0x17
        /*000a*/ 	.short	(.L_18 - .L_17)
.L_17:
        /*000c*/ 	.word	0x00000000
        /*0010*/ 	.short	0x000a
        /*0012*/ 	.short	0x0048
        /*0014*/ 	.byte	0x00, 0xf4, 0x21, 0x00


	//----- nvinfo : EIATTR_KPARAM_INFO
	.align		4
.L_18:
        /*0018*/ 	.byte	0x04, 0x17
        /*001a*/ 	.short	(.L_20 - .L_19)
.L_19:
        /*001c*/ 	.word	0x00000000
        /*0020*/ 	.short	0x0009
        /*0022*/ 	.short	0x0040
        /*0024*/ 	.byte	0x00, 0xf4, 0x21, 0x00


	//----- nvinfo : EIATTR_KPARAM_INFO
	.align		4
.L_20:
        /*0028*/ 	.byte	0x04, 0x17
        /*002a*/ 	.short	(.L_22 - .L_21)
.L_21:
        /*002c*/ 	.word	0x00000000
        /*0030*/ 	.short	0x0008
        /*0032*/ 	.short	0x0038
        /*0034*/ 	.byte	0x00, 0xf0, 0x21, 0x00


	//----- nvinfo : EIATTR_KPARAM_INFO
	.align		4
.L_22:
        /*0038*/ 	.byte	0x04, 0x17
        /*003a*/ 	.short	(.L_24 - .L_23)
.L_23:
        /*003c*/ 	.word	0x00000000
        /*0040*/ 	.short	0x0007
        /*0042*/ 	.short	0x0030
        /*0044*/ 	.byte	0x00, 0xf0, 0x21, 0x00


	//----- nvinfo : EIATTR_KPARAM_INFO
	.align		4
.L_24:
        /*0048*/ 	.byte	0x04, 0x17
        /*004a*/ 	.short	(.L_26 - .L_25)
.L_25:
        /*004c*/ 	.word	0x00000000
        /*0050*/ 	.short	0x0006
        /*0052*/ 	.short	0x0028
        /*0054*/ 	.byte	0x00, 0xf0, 0x21, 0x00


	//----- nvinfo : EIATTR_KPARAM_INFO
	.align		4
.L_26:
        /*0058*/ 	.byte	0x04, 0x17
        /*005a*/ 	.short	(.L_28 - .L_27)
.L_27:
        /*005c*/ 	.word	0x00000000
        /*0060*/ 	.short	0x0005
        /*0062*/ 	.short	0x0020
        /*0064*/ 	.byte	0x00, 0xf0, 0x11, 0x00


	//----- nvinfo : EIATTR_KPARAM_INFO
	.align		4
.L_28:
        /*0068*/ 	.byte	0x04, 0x17
        /*006a*/ 	.short	(.L_30 - .L_29)
.L_29:
        /*006c*/ 	.word	0x00000000
        /*0070*/ 	.short	0x0004
        /*0072*/ 	.short	0x001c
        /*0074*/ 	.byte	0x00, 0xf0, 0x11, 0x00


	//----- nvinfo : EIATTR_KPARAM_INFO
	.align		4
.L_30:
        /*0078*/ 	.byte	0x04, 0x17
        /*007a*/ 	.short	(.L_32 - .L_31)
.L_31:
        /*007c*/ 	.word	0x00000000
        /*0080*/ 	.short	0x0003
        /*0082*/ 	.short	0x0018
        /*0084*/ 	.byte	0x00, 0xf0, 0x11, 0x00


	//----- nvinfo : EIATTR_KPARAM_INFO
	.align		4
.L_32:
        /*0088*/ 	.byte	0x04, 0x17
        /*008a*/ 	.short	(.L_34 - .L_33)
.L_33:
        /*008c*/ 	.word	0x00000000
        /*0090*/ 	.short	0x0002
        /*0092*/ 	.short	0x0010
        /*0094*/ 	.byte	0x00, 0xf4, 0x21, 0x00


	//----- nvinfo : EIATTR_KPARAM_INFO
	.align		4
.L_34:
        /*0098*/ 	.byte	0x04, 0x17
        /*009a*/ 	.short	(.L_36 - .L_35)
.L_35:
        /*009c*/ 	.word	0x00000000
        /*00a0*/ 	.short	0x0001
        /*00a2*/ 	.short	0x0008
        /*00a4*/ 	.byte	0x00, 0xf4, 0x21, 0x00


	//----- nvinfo : EIATTR_KPARAM_INFO
	.align		4
.L_36:
        /*00a8*/ 	.byte	0x04, 0x17
        /*00aa*/ 	.short	(.L_38 - .L_37)
.L_37:
        /*00ac*/ 	.word	0x00000000
        /*00b0*/ 	.short	0x0000
        /*00b2*/ 	.short	0x0000
        /*00b4*/ 	.byte	0x00, 0xf4, 0x21, 0x00


	//----- nvinfo : EIATTR_AT_ENTRY_FRAGMENTS
	.align		4
.L_38:
        /*00b8*/ 	.byte	0x04, 0x4f
        /*00ba*/ 	.short	(.L_40 - .L_39)


	//   ....[0]....
.L_39:
        /*00bc*/ 	.word	0x00000004


	//----- nvinfo : EIATTR_RESERVED_SMEM_USED
	.align		4
.L_40:
        /*00c0*/ 	.byte	0x01, 0x41
	.zero		2


	//----- nvinfo : EIATTR_SPARSE_MMA_MASK
	.align		4
        /*00c4*/ 	.byte	0x03, 0x50
        /*00c6*/ 	.short	0x0000


	//----- nvinfo : EIATTR_TCGEN05_1CTA_USED
	.align		4
        /*00c8*/ 	.byte	0x01, 0x51
	.zero		2


	//----- nvinfo : EIATTR_MAXREG_COUNT
	.align		4
        /*00cc*/ 	.byte	0x03, 0x1b
        /*00ce*/ 	.short	0x00ff


	//----- nvinfo : EIATTR_NUM_BARRIERS
	.align		4
        /*00d0*/ 	.byte	0x02, 0x4c
        /*00d2*/ 	.byte	0x01
	.zero		1


	//----- nvinfo : EIATTR_INT_WARP_WIDE_INSTR_OFFSETS
	.align		4
        /*00d4*/ 	.byte	0x04, 0x31
        /*00d6*/ 	.short	(.L_42 - .L_41)


	//   ....[0]....
.L_41:
        /*00d8*/ 	.word	0x00001720


	//   ....[1]....
        /*00dc*/ 	.word	0x00001740


	//   ....[2]....
        /*00e0*/ 	.word	0x000017c0


	//   ....[3]....
        /*00e4*/ 	.word	0x00001aa0


	//   ....[4]....
        /*00e8*/ 	.word	0x00001ab0


	//   ....[5]....
        /*00ec*/ 	.word	0x00001ac0


	//   ....[6]....
        /*00f0*/ 	.word	0x00001ad0


	//   ....[7]....
        /*00f4*/ 	.word	0x00001d70


	//   ....[8]....
        /*00f8*/ 	.word	0x00001d80


	//   ....[9]....
        /*00fc*/ 	.word	0x00001ef0


	//   ....[10]....
        /*0100*/ 	.word	0x00001f40


	//   ....[11]....
        /*0104*/ 	.word	0x00001f50


	//   ....[12]....
        /*0108*/ 	.word	0x00001f80


	//   ....[13]....
        /*010c*/ 	.word	0x00002190


	//   ....[14]....
        /*0110*/ 	.word	0x000021a0


	//   ....[15]....
        /*0114*/ 	.word	0x000024e0


	//   ....[16]....
        /*0118*/ 	.word	0x000024f0


	//   ....[17]....
        /*011c*/ 	.word	0x00002860


	//   ....[18]....
        /*0120*/ 	.word	0x000028b0


	//----- nvinfo : EIATTR_COOP_GROUP_MASK_REGIDS
	.align		4
.L_42:
        /*0124*/ 	.byte	0x04, 0x29
        /*0126*/ 	.short	(.L_44 - .L_43)


	//   ....[0]....
.L_43:
        /*0128*/ 	.word	0xffffffff


	//   ....[1]....
        /*012c*/ 	.word	0xffffffff


	//   ....[2]....
        /*0130*/ 	.word	0xffffffff


	//   ....[3]....
        /*0134*/ 	.word	0xffffffff


	//   ....[4]....
        /*0138*/ 	.word	0xffffffff


	//   ....[5]....
        /*013c*/ 	.word	0xffffffff


	//   ....[6]....
        /*0140*/ 	.word	0xffffffff


	//   ....[7]....
        /*0144*/ 	.word	0xffffffff


	//   ....[8]....
        /*0148*/ 	.word	0xffffffff


	//   ....[9]....
        /*014c*/ 	.word	0xffffffff


	//----- nvinfo : EIATTR_COOP_GROUP_INSTR_OFFSETS
	.align		4
.L_44:
        /*0150*/ 	.byte	0x04, 0x28
        /*0152*/ 	.short	(.L_46 - .L_45)


	//   ....[0]....
.L_45:
        /*0154*/ 	.word	0x00000050


	//   ....[1]....
        /*0158*/ 	.word	0x00000310


	//   ....[2]....
        /*015c*/ 	.word	0x00000500


	//   ....[3]....
        /*0160*/ 	.word	0x000009c0


	//   ....[4]....
        /*0164*/ 	.word	0x00000b00


	//   ....[5]....
        /*0168*/ 	.word	0x00000fb0


	//   ....[6]....
        /*016c*/ 	.word	0x000010f0


	//   ....[7]....
        /*0170*/ 	.word	0x000015e0


	//   ....[8]....
        /*0174*/ 	.word	0x000026f0


	//   ....[9]....
        /*0178*/ 	.word	0x00002960


	//----- nvinfo : EIATTR_VRC_CTA_INIT_COUNT
	.align		4
.L_46:
        /*017c*/ 	.byte	0x02, 0x4a
        /*017e*/ 	.byte	0x80
	.zero		1


	//----- nvinfo : EIATTR_MBARRIER_INSTR_OFFSETS
	.align		4
        /*0180*/ 	.byte	0x04, 0x39
        /*0182*/ 	.short	(.L_48 - .L_47)


	//   ....[0]....
.L_47:
        /*0184*/ 	.word	0x000017e0
        /*0188*/ 	.word	0x000000ff
        /*018c*/ 	.word	0x00006000
        /*0190*/ 	.short	0x0100
        /*0192*/ 	.byte	0x08
	.zero		1


	//   ....[1]....
        /*0194*/ 	.word	0x000017f0
        /*0198*/ 	.word	0x000000ff
        /*019c*/ 	.word	0x00006020
        /*01a0*/ 	.short	0x0100
        /*01a2*/ 	.byte	0x08
	.zero		1


	//   ....[2]....
        /*01a4*/ 	.word	0x000018a0
        /*01a8*/ 	.word	0x000000ff
        /*01ac*/ 	.word	0x00006008
        /*01b0*/ 	.short	0x0100
        /*01b2*/ 	.byte	0x08
	.zero		1


	//   ....[3]....
        /*01b4*/ 	.word	0x000018b0
        /*01b8*/ 	.word	0x000000ff
        /*01bc*/ 	.word	0x00006028
        /*01c0*/ 	.short	0x0100
        /*01c2*/ 	.byte	0x08
	.zero		1


	//   ....[4]....
        /*01c4*/ 	.word	0x000019c0
        /*01c8*/ 	.word	0x000000ff
        /*01cc*/ 	.word	0x00006010
        /*01d0*/ 	.short	0x0100
        /*01d2*/ 	.byte	0x08
	.zero		1


	//   ....[5]....
        /*01d4*/ 	.word	0x000019d0
        /*01d8*/ 	.word	0x000000ff
        /*01dc*/ 	.word	0x00006030
        /*01e0*/ 	.short	0x0100
        /*01e2*/ 	.byte	0x08
	.zero		1


	//   ....[6]....
        /*01e4*/ 	.word	0x00001bb0
        /*01e8*/ 	.word	0x000000ff
        /*01ec*/ 	.word	0x00006000
        /*01f0*/ 	.short	0x010a
        /*01f2*/ 	.byte	0x08
	.zero		1


	//   ....[7]....
        /*01f4*/ 	.word	0x00001dd0
        /*01f8*/ 	.word	0x000000ff
        /*01fc*/ 	.word	0x00006020
        /*0200*/ 	.short	0x010a
        /*0202*/ 	.byte	0x08
	.zero		1


	//   ....[8]....
        /*0204*/ 	.word	0x00001ff0
        /*0208*/ 	.word	0x000000ff
        /*020c*/ 	.word	0x00006000
        /*0210*/ 	.short	0x010a
        /*0212*/ 	.byte	0x1c
	.zero		1


	//   ....[9]....
        /*0214*/ 	.word	0x000021e0
        /*0218*/ 	.word	0x000000ff
        /*021c*/ 	.word	0x00006020
        /*0220*/ 	.short	0x010a
        /*0222*/ 	.byte	0x1c
	.zero		1


	//   ....[10]....
        /*0224*/ 	.word	0x000022c0
        /*0228*/ 	.word	0x000000ff
        /*022c*/ 	.word	0x00006000
        /*0230*/ 	.short	0x0108
        /*0232*/ 	.byte	0x08
	.zero		1


	//   ....[11]....
        /*0234*/ 	.word	0x000022d0
        /*0238*/ 	.word	0x000000ff
        /*023c*/ 	.word	0x00006020
        /*0240*/ 	.short	0x0108
        /*0242*/ 	.byte	0x08
	.zero		1


	//   ....[12]....
        /*0244*/ 	.word	0x00002320
        /*0248*/ 	.word	0x000000ff
        /*024c*/ 	.word	0x00006008
        /*0250*/ 	.short	0x0108
        /*0252*/ 	.byte	0x08
	.zero		1


	//   ....[13]....
        /*0254*/ 	.word	0x00002330
        /*0258*/ 	.word	0x000000ff
        /*025c*/ 	.word	0x00006028
        /*0260*/ 	.short	0x0108
        /*0262*/ 	.byte	0x08
	.zero		1


	//   ....[14]....
        /*0264*/ 	.word	0x00002380
        /*0268*/ 	.word	0x000000ff
        /*026c*/ 	.word	0x00006010
        /*0270*/ 	.short	0x0108
        /*0272*/ 	.byte	0x08
	.zero		1


	//   ....[15]....
        /*0274*/ 	.word	0x00002390
        /*0278*/ 	.word	0x000000ff
        /*027c*/ 	.word	0x00006030
        /*0280*/ 	.short	0x0108
        /*0282*/ 	.byte	0x08
	.zero		1


	//   ....[16]....
        /*0284*/ 	.word	0x00002980
        /*0288*/ 	.word	0x000000ff
        /*028c*/ 	.word	0x00006000
        /*0290*/ 	.short	0x010a
        /*0292*/ 	.byte	0x08
	.zero		1


	//   ....[17]....
        /*0294*/ 	.word	0x000029b0
        /*0298*/ 	.word	0x000000ff
        /*029c*/ 	.word	0x00006020
        /*02a0*/ 	.short	0x010a
        /*02a2*/ 	.byte	0x08
	.zero		1


	//   ....[18]....
        /*02a4*/ 	.word	0x000029e0
        /*02a8*/ 	.word	0x000000ff
        /*02ac*/ 	.word	0x00006000
        /*02b0*/ 	.short	0x010a
        /*02b2*/ 	.byte	0x1c
	.zero		1


	//   ....[19]....
        /*02b4*/ 	.word	0x00002a10
        /*02b8*/ 	.word	0x000000ff
        /*02bc*/ 	.word	0x00006020
        /*02c0*/ 	.short	0x010a
        /*02c2*/ 	.byte	0x1c
	.zero		1


	//----- nvinfo : EIATTR_NUM_MBARRIERS
	.align		4
.L_48:
        /*02c4*/ 	.byte	0x03, 0x38
        /*02c6*/ 	.short	0x0006


	//----- nvinfo : EIATTR_EXIT_INSTR_OFFSETS
	.align		4
        /*02c8*/ 	.byte	0x04, 0x1c
        /*02ca*/ 	.short	(.L_50 - .L_49)


	//   ....[0]....
.L_49:
        /*02cc*/ 	.word	0x00002970


	//----- nvinfo : EIATTR_REQNTID
	.align		4
.L_50:
        /*02d0*/ 	.byte	0x04, 0x10
        /*02d2*/ 	.short	(.L_52 - .L_51)
.L_51:
        /*02d4*/ 	.word	0x00000080
        /*02d8*/ 	.word	0x00000001
        /*02dc*/ 	.word	0x00000001


	//----- nvinfo : EIATTR_CRS_STACK_SIZE
	.align		4
.L_52:
        /*02e0*/ 	.byte	0x04, 0x1e
        /*02e2*/ 	.short	(.L_54 - .L_53)
.L_53:
        /*02e4*/ 	.word	0x00000000


	//----- nvinfo : EIATTR_CBANK_PARAM_SIZE
	.align		4
.L_54:
        /*02e8*/ 	.byte	0x03, 0x19
        /*02ea*/ 	.short	0x0050


	//----- nvinfo : EIATTR_PARAM_CBANK
	.align		4
        /*02ec*/ 	.byte	0x04, 0x0a
        /*02ee*/ 	.short	(.L_56 - .L_55)
	.align		4
.L_55:
        /*02f0*/ 	.word	index@(.nv.constant0.gluon_tcgen05)
        /*02f4*/ 	.short	0x0380
        /*02f6*/ 	.short	0x0050


	//----- nvinfo : EIATTR_SW_WAR
	.align		4
.L_56:
        /*02f8*/ 	.byte	0x04, 0x36
        /*02fa*/ 	.short	(.L_58 - .L_57)
.L_57:
        /*02fc*/ 	.word	0x00000008
.L_58:


//--------------------- .nv.compat                --------------------------
	.section	.nv.compat,"",@"SHT_CUDA_COMPAT_INFO"
	.align	4
        /*0000*/ 	.byte	0x02, 0x02, 0x02, 0x00, 0x02, 0x05, 0x05, 0x00, 0x02, 0x03, 0x03, 0x00, 0x02, 0x06, 0x01, 0x00


//--------------------- .nv.callgraph             --------------------------
	.section	.nv.callgraph,"",@"SHT_CUDA_CALLGRAPH"
	.align	4
	.sectionentsize	8
	.align		4
        /*0000*/ 	.word	0x00000000
	.align		4
        /*0004*/ 	.word	0xffffffff
	.align		4
        /*0008*/ 	.word	0x00000000
	.align		4
        /*000c*/ 	.word	0xfffffffe
	.align		4
        /*0010*/ 	.word	0x00000000
	.align		4
        /*0014*/ 	.word	0xfffffffd
	.align		4
        /*0018*/ 	.word	0x00000000
	.align		4
        /*001c*/ 	.word	0xfffffffc


//--------------------- .text.gluon_tcgen05       --------------------------
	.section	.text.gluon_tcgen05,"ax",@progbits
	.align	128
        .global         gluon_tcgen05
        .type           gluon_tcgen05,@function
        .size           gluon_tcgen05,(.L_x_81 - gluon_tcgen05)
        .other          gluon_tcgen05,@"STO_CUDA_ENTRY STV_DEFAULT"
gluon_tcgen05:
.text.gluon_tcgen05:
[----:B------:R-:W1:Y:S01]  /*0000*/  LDC R1, c[0x0][0x37c] ;  /* 0x0000df00ff017b82 */ /* 0x000e620000000800 */
[----:B------:R-:W2:Y:S02]  /*0010*/  S2R R0, SR_TID.X ;  /* 0x0000000000007919 */ /* 0x000ea40000002100 */
[----:B--2---:R-:W-:-:S13]  /*0020*/  ISETP.GE.U32.AND P2, PT, R0, 0x20, PT ;  /* 0x000000200000780c */ /* 0x004fda0003f46070 */
[----:B------:R-:W-:Y:S05]  /*0030*/  @P2 BRA `(.L_x_0) ;  /* 0x0000000000b82947 */ /* 0x000fea0003800000 */
[----:B------:R-:W2:Y:S01]  /*0040*/  S2UR UR6, SR_CgaCtaId ;  /* 0x00000000000679c3 */ /* 0x000ea20000008800 */
[----:B------:R-:W-:Y:S01]  /*0050*/  NOP ;  /* 0x0000000000007918 */ /* 0x000fe20000000000 */
[----:B------:R-:W-:Y:S02]  /*0060*/  UMOV UR4, 0x40 ;  /* 0x0000004000047882 */ /* 0x000fe40000000000 */
[----:B--2---:R-:W-:-:S09]  /*0070*/  ULEA UR4, UR6, UR4, 0x18 ;  /* 0x0000000406047291 */ /* 0x004fd2000f8ec0ff */
[----:B------:R-:W2:Y:S01]  /*0080*/  LDS.U8 R2, [UR4] ;  /* 0x00000004ff027984 */ /* 0x000ea20008000000 */
[----:B------:R-:W-:Y:S02]  /*0090*/  UMOV UR4, 0x400 ;  /* 0x0000040000047882 */ /* 0x000fe40000000000 */
[----:B------:R-:W-:Y:S01]  /*00a0*/  ULEA UR4, UR6, UR4, 0x18 ;  /* 0x0000000406047291 */ /* 0x000fe2000f8ec0ff */
[----:B--2---:R-:W-:-:S13]  /*00b0*/  ISETP.NE.AND P0, PT, R2, RZ, PT ;  /* 0x000000ff0200720c */ /* 0x004fda0003f05270 */
[----:B------:R-:W-:Y:S05]  /*00c0*/  @P0 BRA `(.L_x_1) ;  /* 0x00000000007c0947 */ /* 0x000fea0003800000 */
[----:B------:R-:W-:-:S13]  /*00d0*/  ELECT P0, URZ, PT ;  /* 0x0000000000ff782f */ /* 0x000fda0003800000 */
[----:B------:R-:W-:Y:S05]  /*00e0*/  @!P0 BRA `(.L_x_2) ;  /* 0x0000000000848947 */ /* 0x000fea0003800000 */
[----:B------:R-:W-:Y:S01]  /*00f0*/  UMOV UR5, 0x2 ;  /* 0x0000000200057882 */ /* 0x000fe20000000000 */
[----:B------:R-:W-:Y:S02]  /*0100*/  IMAD.MOV.U32 R5, RZ, RZ, 0x1 ;  /* 0x00000001ff057424 */ /* 0x000fe400078e00ff */
[----:B------:R-:W-:Y:S02]  /*0110*/  IMAD.MOV.U32 R3, RZ, RZ, 0x3 ;  /* 0x00000003ff037424 */ /* 0x000fe400078e00ff */
[----:B------:R-:W-:Y:S04]  /*0120*/  DEPBAR.LE SB2, 0x36 ;  /* 0x0000ad800000791a */ /* 0x000fe80000000000 */
[----:B------:R-:W2:Y:S02]  /*0130*/  UTCATOMSWS.FIND_AND_SET.ALIGN UP0, UR5, UR5 ;  /* 0x00000005000575e3 */ /* 0x000ea40008000800 */
[----:B--2---:R-:W-:-:S04]  /*0140*/  PLOP3.LUT P0, PT, PT, PT, UP0, 0x80, 0x8 ;  /* 0x000000000008781c */ /* 0x004fc80003f0f008 */
[----:B------:R-:W-:-:S04]  /*0150*/  SEL R2, RZ, 0xffffffff, !P0 ;  /* 0xffffffffff027807 */ /* 0x000fc80004000000 */
[----:B------:R-:W-:Y:S01]  /*0160*/  ISETP.NE.AND P0, PT, R2, RZ, PT ;  /* 0x000000ff0200720c */ /* 0x000fe20003f05270 */
[----:B------:R-:W-:-:S12]  /*0170*/  IMAD.U32 R2, RZ, RZ, UR5 ;  /* 0x00000005ff027e24 */ /* 0x000fd8000f8e00ff */
[----:B------:R-:W-:Y:S05]  /*0180*/  @P0 BRA `(.L_x_3) ;  /* 0x0000000000240947 */ /* 0x000fea0003800000 */
.L_x_4:
[----:B------:R-:W-:Y:S05]  /*0190*/  NANOSLEEP 0x64 ;  /* 0x000000640000795d */ /* 0x000fea0003800000 */
[----:B------:R-:W-:-:S05]  /*01a0*/  UMOV UR5, 0x2 ;  /* 0x0000000200057882 */ /* 0x000fca0000000000 */
[----:B------:R-:W-:Y:S04]  /*01b0*/  DEPBAR.LE SB2, 0x36 ;  /* 0x0000ad800000791a */ /* 0x000fe80000000000 */
[----:B------:R-:W2:Y:S02]  /*01c0*/  UTCATOMSWS.FIND_AND_SET.ALIGN UP0, UR5, UR5 ;  /* 0x00000005000575e3 */ /* 0x000ea40008000800 */
[----:B--2---:R-:W-:-:S04]  /*01d0*/  PLOP3.LUT P0, PT, PT, PT, UP0, 0x80, 0x8 ;  /* 0x000000000008781c */ /* 0x004fc80003f0f008 */
[----:B------:R-:W-:-:S04]  /*01e0*/  SEL R2, RZ, 0xffffffff, !P0 ;  /* 0xffffffffff027807 */ /* 0x000fc80004000000 */
[----:B------:R-:W-:Y:S01]  /*01f0*/  ISETP.NE.AND P0, PT, R2, RZ, PT ;  /* 0x000000ff0200720c */ /* 0x000fe20003f05270 */
[----:B------:R-:W-:-:S12]  /*0200*/  IMAD.U32 R2, RZ, RZ, UR5 ;  /* 0x00000005ff027e24 */ /* 0x000fd8000f8e00ff */
[----:B------:R-:W-:Y:S05]  /*0210*/  @!P0 BRA `(.L_x_4) ;  /* 0xfffffffc00dc8947 */ /* 0x000fea000383ffff */
.L_x_3:
[C---:B------:R-:W-:Y:S01]  /*0220*/  VIADD R4, R2.reuse, 0x10 ;  /* 0x0000001002047836 */ /* 0x040fe20000000000 */
[----:B------:R-:W-:Y:S01]  /*0230*/  UMOV UR5, 0x50 ;  /* 0x0000005000057882 */ /* 0x000fe20000000000 */
[----:B------:R-:W-:Y:S01]  /*0240*/  SHF.L.U32 R3, R3, R2, RZ ;  /* 0x0000000203037219 */ /* 0x000fe200000006ff */
[----:B------:R-:W-:Y:S01]  /*0250*/  ULEA UR5, UR6, UR5, 0x18 ;  /* 0x0000000506057291 */ /* 0x000fe2000f8ec0ff */
[----:B------:R-:W-:Y:S01]  /*0260*/  IMAD.SHL.U32 R2, R2, 0x20, RZ ;  /* 0x0000002002027824 */ /* 0x000fe200078e00ff */
[----:B------:R-:W-:-:S04]  /*0270*/  SHF.L.U32 R4, R5, R4, RZ ;  /* 0x0000000405047219 */ /* 0x000fc800000006ff */
[----:B------:R-:W-:-:S05]  /*0280*/  LOP3.LUT R3, R4, R3, RZ, 0xfc, !PT ;  /* 0x0000000304037212 */ /* 0x000fca00078efcff */
[----:B------:R2:W-:Y:S04]  /*0290*/  ATOMS.OR RZ, [UR5], R3 ;  /* 0x00000003ffff798c */ /* 0x0005e8000b000005 */
[----:B------:R2:W-:Y:S01]  /*02a0*/  STS [UR4], R2 ;  /* 0x00000002ff007988 */ /* 0x0005e20008000804 */
[----:B------:R-:W-:Y:S05]  /*02b0*/  BRA `(.L_x_2) ;  /* 0x0000000000107947 */ /* 0x000fea0003800000 */
.L_x_1:
[----:B------:R-:W-:Y:S01]  /*02c0*/  IMAD.MOV.U32 R3, RZ, RZ, -0x1 ;  /* 0xffffffffff037424 */ /* 0x000fe200078e00ff */
[----:B------:R-:W-:-:S04]  /*02d0*/  MOV R2, 0x300 ;  /* 0x0000030000027802 */ /* 0x000fc80000000f00 */
[----:B------:R2:W-:Y:S03]  /*02e0*/  STS [UR4], R3 ;  /* 0x00000003ff007988 */ /* 0x0005e60008000804 */
[----:B-12---:R-:W-:Y:S05]  /*02f0*/  CALL.REL.NOINC `($__internal_1_$__cuda_sm10x_tcgen05_guardrail_trap_phase_invalid_during_alloc) ;  /* 0x0000002400dc7944 */ /* 0x006fea0003c00000 */
.L_x_2:
[----:B------:R-:W-:Y:S05]  /*0300*/  WARPSYNC.ALL ;  /* 0x0000000000007948 */ /* 0x000fea0003800000 */
[----:B------:R-:W-:Y:S01]  /*0310*/  NOP ;  /* 0x0000000000007918 */ /* 0x000fe20000000000 */
.L_x_0:
[----:B------:R-:W3:Y:S08]  /*0320*/  S2UR UR4, SR_CgaCtaId ;  /* 0x00000000000479c3 */ /* 0x000ef00000008800 */
[----:B------:R-:W-:Y:S01]  /*0330*/  BAR.SYNC.DEFER_BLOCKING 0x0 ;  /* 0x0000000000007b1d */ /* 0x000fe20000010000 */
[----:B------:R-:W-:-:S05]  /*0340*/  LOP3.LUT R36, R0, 0x7f, RZ, 0xc0, !PT ;  /* 0x0000007f00247812 */ /* 0x000fca00078ec0ff */
[----:B------:R-:W-:Y:S02]  /*0350*/  UMOV UR8, 0x400 ;  /* 0x0000040000087882 */ /* 0x000fe40000000000 */
[----:B--2---:R-:W2:Y:S08]  /*0360*/  LDC R3, c[0x0][0x398] ;  /* 0x0000e600ff037b82 */ /* 0x004eb00000000800 */
[----:B------:R-:W4:Y:S01]  /*0370*/  LDC R6, c[0x0][0x3a0] ;  /* 0x0000e800ff067b82 */ /* 0x000f220000000800 */
[----:B---3--:R-:W-:-:S07]  /*0380*/  ULEA UR8, UR4, UR8, 0x18 ;  /* 0x0000000804087291 */ /* 0x008fce000f8ec0ff */
[----:B------:R-:W3:Y:S02]  /*0390*/  S2UR UR9, SR_CTAID.Y ;  /* 0x00000000000979c3 */ /* 0x000ee40000002600 */
[----:B------:R-:W5:Y:S06]  /*03a0*/  LDS R4, [UR8] ;  /* 0x00000008ff047984 */ /* 0x000f6c0008000800 */
[----:B------:R-:W-:Y:S06]  /*03b0*/  BAR.SYNC.DEFER_BLOCKING 0x0 ;  /* 0x0000000000007b1d */ /* 0x000fec0000010000 */
[----:B------:R-:W-:Y:S05]  /*03c0*/  @P2 BRA `(.L_x_5) ;  /* 0x0000000000182947 */ /* 0x000fea0003800000 */
[----:B------:R-:W-:Y:S01]  /*03d0*/  ELECT P0, URZ, PT ;  /* 0x0000000000ff782f */ /* 0x000fe20003800000 */
[----:B------:R-:W-:Y:S01]  /*03e0*/  IMAD.MOV.U32 R2, RZ, RZ, 0x1 ;  /* 0x00000001ff027424 */ /* 0x000fe200078e00ff */
[----:B------:R-:W-:Y:S01]  /*03f0*/  UMOV UR5, 0x40 ;  /* 0x0000004000057882 */ /* 0x000fe20000000000 */
[----:B------:R-:W-:Y:S01]  /*0400*/  UVIRTCOUNT.DEALLOC.SMPOOL 0x80 ;  /* 0x000000800000784c */ /* 0x000fe20000000000 */
[----:B------:R-:W-:-:S09]  /*0410*/  ULEA UR5, UR4, UR5, 0x18 ;  /* 0x0000000504057291 */ /* 0x000fd2000f8ec0ff */
[----:B------:R5:W-:Y:S03]  /*0420*/  @P0 STS.U8 [UR5], R2 ;  /* 0x00000002ff000988 */ /* 0x000be60008000005 */
.L_x_5:
[----:B------:R-:W5:Y:S01]  /*0430*/  S2UR UR4, SR_CTAID.Z ;  /* 0x00000000000479c3 */ /* 0x000f620000002700 */
[----:B------:R-:W4:Y:S01]  /*0440*/  LDCU UR5, c[0x0][0x370] ;  /* 0x00006e00ff0577ac */ /* 0x000f220008000800 */
[C---:B------:R-:W-:Y:S01]  /*0450*/  ISETP.GE.U32.AND P0, PT, R36.reuse, 0x20, PT ;  /* 0x000000202400780c */ /* 0x040fe20003f06070 */
[----:B--2--5:R-:W-:Y:S01]  /*0460*/  VIADD R2, R3, 0xffffffff ;  /* 0xffffffff03027836 */ /* 0x024fe20000000000 */
[C---:B------:R-:W-:Y:S01]  /*0470*/  ISETP.NE.U32.AND P3, PT, R36.reuse, RZ, PT ;  /* 0x000000ff2400720c */ /* 0x040fe20003f65070 */
[----:B------:R-:W2:Y:S01]  /*0480*/  LDCU UR6, c[0x0][0x374] ;  /* 0x00006e80ff0677ac */ /* 0x000ea20008000800 */
[----:B------:R-:W-:Y:S01]  /*0490*/  LEA R10, R36, UR8, 0x2 ;  /* 0x00000008240a7c11 */ /* 0x000fe2000f8e10ff */
[----:B----4-:R-:W-:Y:S01]  /*04a0*/  VIADD R11, R6, 0xffffffff ;  /* 0xffffffff060b7836 */ /* 0x010fe20000000000 */
[----:B------:R-:W4:Y:S01]  /*04b0*/  S2UR UR7, SR_CTAID.X ;  /* 0x00000000000779c3 */ /* 0x000f220000002500 */
[----:B------:R-:W5:Y:S01]  /*04c0*/  LDCU.64 UR20, c[0x0][0x3c0] ;  /* 0x00007800ff1477ac */ /* 0x000f620008000a00 */
[----:B------:R-:W-:Y:S01]  /*04d0*/  R2UR UR23, R4 ;  /* 0x00000000041772ca */ /* 0x000fe200000e0000 */
[----:B------:R-:W-:Y:S04]  /*04e0*/  BSSY.RECONVERGENT B0, `(.L_x_6) ;  /* 0x0000011000007945 */ /* 0x000fe80003800200 */
[----:B------:R3:W-:Y:S01]  /*04f0*/  @!P0 STS [R10], RZ ;  /* 0x000000ff0a008388 */ /* 0x0007e20000000800 */
[----:B------:R-:W-:-:S03]  /*0500*/  NOP ;  /* 0x0000000000007918 */ /* 0x000fc60000000000 */
[----:B------:R3:W-:Y:S02]  /*0510*/  @!P3 STS [UR8+0x24], R2 ;  /* 0x00002402ff00b988 */ /* 0x0007e40008000808 */
[----:B--23--:R-:W-:Y:S02]  /*0520*/  UIMAD UR4, UR4, UR6, UR9 ;  /* 0x00000006040472a4 */ /* 0x00cfe4000f8e0209 */
[----:B------:R2:W-:Y:S02]  /*0530*/  @!P3 STS [UR8+0x20], R11 ;  /* 0x0000200bff00b988 */ /* 0x0005e40008000808 */
[----:B----4-:R-:W-:-:S04]  /*0540*/  UIMAD UR4, UR4, UR5, UR7 ;  /* 0x00000005040472a4 */ /* 0x010fc8000f8e0207 */
[----:B------:R-:W-:-:S04]  /*0550*/  UIMAD UR4, UR4, 0x180, URZ ;  /* 0x00000180040478a4 */ /* 0x000fc8000f8e02ff */
[----:B-----5:R-:W-:-:S04]  /*0560*/  UIADD3 UR24, UP0, UPT, UR4, UR20, URZ ;  /* 0x0000001404187290 */ /* 0x020fc8000ff1e0ff */
[----:B------:R-:W-:Y:S01]  /*0570*/  ULEA.HI.X.SX32 UR25, UR4, UR21, 0x1, UP0 ;  /* 0x0000001504197291 */ /* 0x000fe200080f0eff */
[----:B--2---:R-:W-:Y:S11]  /*0580*/  @P3 BRA `(.L_x_7) ;  /* 0x0000000000183947 */ /* 0x004ff60003800000 */
[----:B------:R-:W2:Y:S01]  /*0590*/  LDS R3, [UR8+0x8] ;  /* 0x00000808ff037984 */ /* 0x000ea20008000800 */
[----:B------:R-:W3:Y:S01]  /*05a0*/  LDC.64 R8, c[0x0][0x380] ;  /* 0x0000e000ff087b82 */ /* 0x000ee20000000a00 */
[----:B------:R-:W-:Y:S02]  /*05b0*/  IMAD.MOV.U32 R4, RZ, RZ, 0x70 ;  /* 0x00000070ff047424 */ /* 0x000fe400078e00ff */
[----:B---3--:R3:W-:Y:S03]  /*05c0*/  STS.64 [UR8], R8 ;  /* 0x00000008ff007988 */ /* 0x0087e60008000a08 */
[----:B--2---:R-:W-:-:S05]  /*05d0*/  LOP3.LUT R3, R3, 0x10, R4, 0xd8, !PT ;  /* 0x0000001003037812 */ /* 0x004fca00078ed804 */
[----:B------:R3:W-:Y:S02]  /*05e0*/  STS [UR8+0x8], R3 ;  /* 0x00000803ff007988 */ /* 0x0007e40008000808 */
.L_x_7:
[----:B------:R-:W-:Y:S05]  /*05f0*/  BSYNC.RECONVERGENT B0 ;  /* 0x0000000000007941 */ /* 0x000fea0003800200 */
.L_x_6:
[----:B------:R-:W-:Y:S04]  /*0600*/  BSSY.RECONVERGENT B0, `(.L_x_8) ;  /* 0x000000a000007945 */ /* 0x000fe80003800200 */
[----:B------:R-:W-:Y:S05]  /*0610*/  @P3 BRA `(.L_x_9) ;  /* 0x0000000000203947 */ /* 0x000fea0003800000 */
[----:B---3--:R-:W2:Y:S01]  /*0620*/  LDS R3, [UR8+0x34] ;  /* 0x00003408ff037984 */ /* 0x008ea20008000800 */
[----:B------:R-:W-:Y:S02]  /*0630*/  IMAD.MOV.U32 R4, RZ, RZ, 0x1f000000 ;  /* 0x1f000000ff047424 */ /* 0x000fe400078e00ff */
[----:B------:R-:W-:Y:S01]  /*0640*/  @!P3 IMAD.MOV.U32 R5, RZ, RZ, 0x3f ;  /* 0x0000003fff05b424 */ /* 0x000fe200078e00ff */
[----:B------:R-:W3:Y:S02]  /*0650*/  @!P3 LDS R8, [UR8+0x38] ;  /* 0x00003808ff08b984 */ /* 0x000ee40008000800 */
[----:B--2---:R-:W-:Y:S02]  /*0660*/  LOP3.LUT R3, R3, 0xff000000, R4, 0xb8, !PT ;  /* 0xff00000003037812 */ /* 0x004fe400078eb804 */
[----:B---3--:R-:W-:-:S03]  /*0670*/  @!P3 LOP3.LUT R4, R8, 0xff, R5, 0xb8, !PT ;  /* 0x000000ff0804b812 */ /* 0x008fc600078eb805 */
[----:B------:R2:W-:Y:S04]  /*0680*/  STS [UR8+0x34], R3 ;  /* 0x00003403ff007988 */ /* 0x0005e80008000808 */
[----:B------:R2:W-:Y:S02]  /*0690*/  @!P3 STS [UR8+0x38], R4 ;  /* 0x00003804ff00b988 */ /* 0x0005e40008000808 */
.L_x_9:
[----:B------:R-:W-:Y:S05]  /*06a0*/  BSYNC.RECONVERGENT B0 ;  /* 0x0000000000007941 */ /* 0x000fea0003800200 */
.L_x_8:
[----:B------:R-:W-:Y:S04]  /*06b0*/  BSSY.RECONVERGENT B0, `(.L_x_10) ;  /* 0x000000e000007945 */ /* 0x000fe80003800200 */
[----:B------:R-:W-:Y:S05]  /*06c0*/  @P3 BRA `(.L_x_11) ;  /* 0x0000000000303947 */ /* 0x000fea0003800000 */
[----:B--2---:R-:W2:Y:S01]  /*06d0*/  LDS R4, [UR8+0x34] ;  /* 0x00003408ff047984 */ /* 0x004ea20008000800 */
[----:B------:R-:W4:Y:S03]  /*06e0*/  LDC.64 R12, c[0x0][0x3a8] ;  /* 0x0000ea00ff0c7b82 */ /* 0x000f260000000a00 */
[----:B---3--:R-:W3:Y:S01]  /*06f0*/  LDS R3, [UR8+0x1c] ;  /* 0x00001c08ff037984 */ /* 0x008ee20008000800 */
[C---:B----4-:R-:W-:Y:S01]  /*0700*/  SHF.L.U64.HI R8, R12.reuse, 0x1, R13 ;  /* 0x000000010c087819 */ /* 0x050fe2000001020d */
[----:B------:R-:W-:-:S03]  /*0710*/  IMAD.SHL.U32 R5, R12, 0x2, RZ ;  /* 0x000000020c057824 */ /* 0x000fc600078e00ff */
[--C-:B------:R-:W-:Y:S02]  /*0720*/  SHF.R.U32.HI R12, RZ, 0x4, R8.reuse ;  /* 0x00000004ff0c7819 */ /* 0x100fe40000011608 */
[----:B------:R-:W-:-:S05]  /*0730*/  SHF.R.U64 R5, R5, 0x4, R8 ;  /* 0x0000000405057819 */ /* 0x000fca0000001208 */
[----:B------:R4:W-:Y:S01]  /*0740*/  STS [UR8+0xc], R5 ;  /* 0x00000c05ff007988 */ /* 0x0009e20008000808 */
[----:B--2---:R-:W-:Y:S02]  /*0750*/  LOP3.LUT R4, R4, 0x7, RZ, 0xb8, !PT ;  /* 0x0000000704047812 */ /* 0x004fe400078eb8ff */
[----:B---3--:R-:W-:-:S03]  /*0760*/  LOP3.LUT R3, R3, 0xf, R12, 0xb8, !PT ;  /* 0x0000000f03037812 */ /* 0x008fc600078eb80c */
[----:B------:R4:W-:Y:S04]  /*0770*/  STS [UR8+0x34], R4 ;  /* 0x00003404ff007988 */ /* 0x0009e80008000808 */
[----:B------:R4:W-:Y:S02]  /*0780*/  STS [UR8+0x1c], R3 ;  /* 0x00001c03ff007988 */ /* 0x0009e40008000808 */
.L_x_11:
[----:B------:R-:W-:Y:S05]  /*0790*/  BSYNC.RECONVERGENT B0 ;  /* 0x0000000000007941 */ /* 0x000fea0003800200 */
.L_x_10:
[----:B------:R-:W-:Y:S04]  /*07a0*/  BSSY.RECONVERGENT B1, `(.L_x_12) ;  /* 0x000001a000017945 */ /* 0x000fe80003800200 */
[----:B------:R-:W-:Y:S04]  /*07b0*/  BSSY.RELIABLE B0, `(.L_x_13) ;  /* 0x0000015000007945 */ /* 0x000fe80003800100 */
[----:B------:R-:W-:Y:S05]  /*07c0*/  @P3 BRA `(.L_x_14) ;  /* 0x0000000000203947 */ /* 0x000fea0003800000 */
[----:B--234-:R-:W2:Y:S02]  /*07d0*/  LDS R3, [UR8+0x34] ;  /* 0x00003408ff037984 */ /* 0x01cea40008000800 */
[----:B--2---:R-:W-:-:S05]  /*07e0*/  LOP3.LUT R3, R3, 0x38, RZ, 0xb8, !PT ;  /* 0x0000003803037812 */ /* 0x004fca00078eb8ff */
[----:B------:R2:W-:Y:S01]  /*07f0*/  STS [UR8+0x34], R3 ;  /* 0x00003403ff007988 */ /* 0x0005e20008000808 */
[----:B------:R-:W-:Y:S05]  /*0800*/  @P3 BRA `(.L_x_15) ;  /* 0x0000000000203947 */ /* 0x000fea0003800000 */
[----:B--2---:R-:W2:Y:S01]  /*0810*/  LDS R3, [UR8+0x8] ;  /* 0x00000808ff037984 */ /* 0x004ea20008000800 */
[----:B------:R-:W-:-:S05]  /*0820*/  IMAD.MOV.U32 R4, RZ, RZ, 0x780 ;  /* 0x00000780ff047424 */ /* 0x000fca00078e00ff */
[----:B--2---:R-:W-:-:S05]  /*0830*/  LOP3.LUT R3, R3, 0x300, R4, 0xd8, !PT ;  /* 0x0000030003037812 */ /* 0x004fca00078ed804 */
[----:B------:R5:W-:Y:S02]  /*0840*/  STS [UR8+0x8], R3 ;  /* 0x00000803ff007988 */ /* 0x000be40008000808 */
.L_x_14:
[----:B------:R-:W-:Y:S05]  /*0850*/  @P3 BRA `(.L_x_16) ;  /* 0x0000000000283947 */ /* 0x000fea0003800000 */
[----:B--2345:R-:W2:Y:S02]  /*0860*/  LDS R3, [UR8+0x8] ;  /* 0x00000808ff037984 */ /* 0x03cea40008000800 */
[----:B--2---:R-:W-:-:S05]  /*0870*/  LOP3.LUT R3, R3, 0x1800, RZ, 0xb8, !PT ;  /* 0x0000180003037812 */ /* 0x004fca00078eb8ff */
[----:B------:R3:W-:Y:S02]  /*0880*/  STS [UR8+0x8], R3 ;  /* 0x00000803ff007988 */ /* 0x0007e40008000808 */
.L_x_15:
[----:B------:R-:W-:Y:S05]  /*0890*/  @P3 BREAK.RELIABLE B0 ;  /* 0x0000000000003942 */ /* 0x000fea0003800100 */
[----:B------:R-:W-:Y:S05]  /*08a0*/  @P3 BRA `(.L_x_17) ;  /* 0x0000000000243947 */ /* 0x000fea0003800000 */
[----:B------:R-:W4:Y:S01]  /*08b0*/  LDS R4, [UR8+0x8] ;  /* 0x00000808ff047984 */ /* 0x000f220008000800 */
[----:B--23--:R-:W-:-:S05]  /*08c0*/  IMAD.MOV.U32 R3, RZ, RZ, 0x6000 ;  /* 0x00006000ff037424 */ /* 0x00cfca00078e00ff */
[----:B----4-:R-:W-:-:S04]  /*08d0*/  LOP3.LUT R3, R4, 0x4000, R3, 0xd8, !PT ;  /* 0x0000400004037812 */ /* 0x010fc800078ed803 */
[----:B------:R-:W-:-:S05]  /*08e0*/  LOP3.LUT R3, R3, 0x400000, RZ, 0xb8, !PT ;  /* 0x0040000003037812 */ /* 0x000fca00078eb8ff */
[----:B------:R2:W-:Y:S02]  /*08f0*/  STS [UR8+0x8], R3 ;  /* 0x00000803ff007988 */ /* 0x0005e40008000808 */
.L_x_16:
[----:B------:R-:W-:Y:S05]  /*0900*/  BSYNC.RELIABLE B0 ;  /* 0x0000000000007941 */ /* 0x000fea0003800100 */
.L_x_13:
[----:B--2345:R-:W2:Y:S02]  /*0910*/  @!P3 LDS R3, [UR8+0x8] ;  /* 0x00000808ff03b984 */ /* 0x03cea40008000800 */
[----:B--2---:R-:W-:-:S05]  /*0920*/  @!P3 LOP3.LUT R3, R3, 0x8000, RZ, 0xb8, !PT ;  /* 0x000080000303b812 */ /* 0x004fca00078eb8ff */
[----:B------:R4:W-:Y:S02]  /*0930*/  @!P3 STS [UR8+0x8], R3 ;  /* 0x00000803ff00b988 */ /* 0x0009e40008000808 */
.L_x_17:
[----:B------:R-:W-:Y:S05]  /*0940*/  BSYNC.RECONVERGENT B1 ;  /* 0x0000000000017941 */ /* 0x000fea0003800200 */
.L_x_12:
[----:B------:R-:W-:Y:S05]  /*0950*/  WARPSYNC.ALL ;  /* 0x0000000000007948 */ /* 0x000fea0003800000 */
[----:B------:R-:W-:Y:S01]  /*0960*/  NOP ;  /* 0x0000000000007918 */ /* 0x000fe20000000000 */
[----:B--234-:R-:W2:Y:S02]  /*0970*/  LDC R3, c[0x0][0x39c] ;  /* 0x0000e700ff037b82 */ /* 0x01cea40000000800 */
[----:B--2---:R-:W-:Y:S01]  /*0980*/  VIADD R3, R3, 0xffffffff ;  /* 0xffffffff03037836 */ /* 0x004fe20000000000 */
[----:B------:R-:W-:Y:S06]  /*0990*/  @P0 BRA `(.L_x_18) ;  /* 0x0000000000300947 */ /* 0x000fec0003800000 */
[----:B------:R-:W2:Y:S01]  /*09a0*/  S2R R4, SR_LANEID ;  /* 0x0000000000047919 */ /* 0x000ea20000000000 */
[----:B------:R-:W-:Y:S05]  /*09b0*/  WARPSYNC.ALL ;  /* 0x0000000000007948 */ /* 0x000fea0003800000 */
[----:B------:R-:W-:Y:S01]  /*09c0*/  NOP ;  /* 0x0000000000007918 */ /* 0x000fe20000000000 */
[----:B--2---:R-:W-:-:S05]  /*09d0*/  IMAD.SHL.U32 R7, R4, 0x4, RZ ;  /* 0x0000000404077824 */ /* 0x004fca00078e00ff */
[----:B------:R-:W2:Y:S01]  /*09e0*/  LDS R9, [R7+UR8] ;  /* 0x0000000807097984 */ /* 0x000ea20008000800 */
[----:B------:R-:W-:-:S05]  /*09f0*/  IADD3 R4, P1, PT, R7, UR24, RZ ;  /* 0x0000001807047c10 */ /* 0x000fca000ff3e0ff */
[----:B------:R-:W-:-:S05]  /*0a00*/  IMAD.X R5, RZ, RZ, UR25, P1 ;  /* 0x00000019ff057e24 */ /* 0x000fca00088e06ff */
[----:B--2---:R2:W3:Y:S01]  /*0a10*/  ATOMG.E.EXCH.STRONG.GPU PT, RZ, [R4], R9 ;  /* 0x0000000904ff73a8 */ /* 0x0044e200041ee100 */
[----:B------:R-:W-:-:S04]  /*0a20*/  DEPBAR {5,4,3,2,1,0} ;  /* 0x0000003f0000791a */ /* 0x000fc80000000000 */
[----:B------:R-:W4:Y:S02]  /*0a30*/  CCTL.E.C.LDCU.IV.DEEP [UR24] ;  /* 0x0000000018007540 */ /* 0x000f240009c08000 */
[----:B----4-:R2:W-:Y:S01]  /*0a40*/  UTMACCTL.IV [UR24] ;  /* 0x00000000180079b9 */ /* 0x0105e20008000000 */
[----:B------:R-:W-:Y:S01]  /*0a50*/  NOP ;  /* 0x0000000000007918 */ /* 0x000fe20000000000 */
.L_x_18:
[----:B------:R-:W-:Y:S05]  /*0a60*/  @P0 BRA `(.L_x_19) ;  /* 0x00000000000c0947 */ /* 0x000fea0003800000 */
[----:B------:R0:W-:Y:S01]  /*0a70*/  UTMACMDFLUSH ;  /* 0x00000000000079b7 */ /* 0x0001e20000000000 */
[----:B------:R-:W-:Y:S05]  /*0a80*/  @P0 BRA `(.L_x_19) ;  /* 0x0000000000040947 */ /* 0x000fea0003800000 */
[----:B------:R-:W-:-:S04]  /*0a90*/  DEPBAR.LE SB0, 0x0 ;  /* 0x000080000000791a */ /* 0x000fc80000000000 */
.L_x_19:
[----:B------:R-:W-:Y:S05]  /*0aa0*/  WARPSYNC.ALL ;  /* 0x0000000000007948 */ /* 0x000fea0003800000 */
[----:B------:R-:W-:Y:S01]  /*0ab0*/  NOP ;  /* 0x0000000000007918 */ /* 0x000fe20000000000 */
[----:B---3--:R-:W-:Y:S06]  /*0ac0*/  BAR.SYNC.DEFER_BLOCKING 0x0 ;  /* 0x0000000000007b1d */ /* 0x008fec0000010000 */
[----:B------:R-:W-:Y:S02]  /*0ad0*/  BSSY.RECONVERGENT B1, `(.L_x_20) ;  /* 0x000000b000017945 */ /* 0x000fe40003800200 */
[----:B------:R-:W-:Y:S06]  /*0ae0*/  BAR.SYNC.DEFER_BLOCKING 0x0 ;  /* 0x0000000000007b1d */ /* 0x000fec0000010000 */
[----:B------:R3:W-:Y:S01]  /*0af0*/  @!P0 STS [R10], RZ ;  /* 0x000000ff0a008388 */ /* 0x0007e20000000800 */
[----:B------:R-:W-:Y:S01]  /*0b00*/  NOP ;  /* 0x0000000000007918 */ /* 0x000fe20000000000 */
[----:B------:R-:W-:Y:S05]  /*0b10*/  @P3 BRA `(.L_x_21) ;  /* 0x0000000000183947 */ /* 0x000fea0003800000 */
[----:B--2---:R-:W2:Y:S01]  /*0b20*/  LDS R4, [UR8+0x8] ;  /* 0x00000808ff047984 */ /* 0x004ea20008000800 */
[----:B------:R-:W4:Y:S01]  /*0b30*/  LDC.64 R8, c[0x0][0x388] ;  /* 0x0000e200ff087b82 */ /* 0x000f220000000a00 */
[----:B------:R-:W-:Y:S02]  /*0b40*/  IMAD.MOV.U32 R5, RZ, RZ, 0x70 ;  /* 0x00000070ff057424 */ /* 0x000fe400078e00ff */
[----:B----4-:R4:W-:Y:S03]  /*0b50*/  STS.64 [UR8], R8 ;  /* 0x00000008ff007988 */ /* 0x0109e60008000a08 */
[----:B--2---:R-:W-:-:S05]  /*0b60*/  LOP3.LUT R4, R4, 0x10, R5, 0xd8, !PT ;  /* 0x0000001004047812 */ /* 0x004fca00078ed805 */
[----:B------:R4:W-:Y:S02]  /*0b70*/  STS [UR8+0x8], R4 ;  /* 0x00000804ff007988 */ /* 0x0009e40008000808 */
.L_x_21:
[----:B--2---:R-:W-:Y:S05]  /*0b80*/  BSYNC.RECONVERGENT B1 ;  /* 0x0000000000017941 */ /* 0x004fea0003800200 */
.L_x_20:
[----:B------:R-:W-:Y:S04]  /*0b90*/  BSSY.RECONVERGENT B1, `(.L_x_22) ;  /* 0x000000a000017945 */ /* 0x000fe80003800200 */
[----:B------:R-:W-:Y:S05]  /*0ba0*/  @P3 BRA `(.L_x_23) ;  /* 0x0000000000203947 */ /* 0x000fea0003800000 */
[----:B----4-:R-:W2:Y:S01]  /*0bb0*/  LDS R4, [UR8+0x34] ;  /* 0x00003408ff047984 */ /* 0x010ea20008000800 */
[----:B------:R-:W-:Y:S02]  /*0bc0*/  IMAD.MOV.U32 R5, RZ, RZ, 0x3f000000 ;  /* 0x3f000000ff057424 */ /* 0x000fe400078e00ff */
[----:B------:R-:W-:Y:S01]  /*0bd0*/  @!P3 IMAD.MOV.U32 R7, RZ, RZ, 0x1f ;  /* 0x0000001fff07b424 */ /* 0x000fe200078e00ff */
[----:B------:R-:W4:Y:S02]  /*0be0*/  @!P3 LDS R8, [UR8+0x38] ;  /* 0x00003808ff08b984 */ /* 0x000f240008000800 */
[----:B--2---:R-:W-:Y:S02]  /*0bf0*/  LOP3.LUT R4, R4, 0xff000000, R5, 0xb8, !PT ;  /* 0xff00000004047812 */ /* 0x004fe400078eb805 */
[----:B----4-:R-:W-:-:S03]  /*0c00*/  @!P3 LOP3.LUT R5, R8, 0xff, R7, 0xb8, !PT ;  /* 0x000000ff0805b812 */ /* 0x010fc600078eb807 */
[----:B------:R2:W-:Y:S04]  /*0c10*/  STS [UR8+0x34], R4 ;  /* 0x00003404ff007988 */ /* 0x0005e80008000808 */
[----:B------:R2:W-:Y:S02]  /*0c20*/  @!P3 STS [UR8+0x38], R5 ;  /* 0x00003805ff00b988 */ /* 0x0005e40008000808 */
.L_x_23:
[----:B------:R-:W-:Y:S05]  /*0c30*/  BSYNC.RECONVERGENT B1 ;  /* 0x0000000000017941 */ /* 0x000fea0003800200 */
.L_x_22:
[----:B------:R-:W-:Y:S04]  /*0c40*/  BSSY.RECONVERGENT B1, `(.L_x_24) ;  /* 0x0000004000017945 */ /* 0x000fe80003800200 */
[----:B------:R-:W-:Y:S05]  /*0c50*/  @P3 BRA `(.L_x_25) ;  /* 0x0000000000083947 */ /* 0x000fea0003800000 */
[----:B------:R5:W-:Y:S04]  /*0c60*/  STS [UR8+0x24], R11 ;  /* 0x0000240bff007988 */ /* 0x000be80008000808 */
[----:B------:R5:W-:Y:S02]  /*0c70*/  STS [UR8+0x20], R3 ;  /* 0x00002003ff007988 */ /* 0x000be40008000808 */
.L_x_25:
[----:B------:R-:W-:Y:S05]  /*0c80*/  BSYNC.RECONVERGENT B1 ;  /* 0x0000000000017941 */ /* 0x000fea0003800200 */
.L_x_24:
[----:B------:R-:W-:Y:S04]  /*0c90*/  BSSY.RECONVERGENT B1, `(.L_x_26) ;  /* 0x000000e000017945 */ /* 0x000fe80003800200 */
[----:B------:R-:W-:Y:S05]  /*0ca0*/  @P3 BRA `(.L_x_27) ;  /* 0x0000000000303947 */ /* 0x000fea0003800000 */
[----:B--2---:R-:W2:Y:S01]  /*0cb0*/  LDS R5, [UR8+0x34] ;  /* 0x00003408ff057984 */ /* 0x004ea20008000800 */
[----:B------:R-:W3:Y:S03]  /*0cc0*/  LDC.64 R12, c[0x0][0x3b0] ;  /* 0x0000ec00ff0c7b82 */ /* 0x000ee60000000a00 */
[----:B----4-:R-:W4:Y:S01]  /*0cd0*/  LDS R4, [UR8+0x1c] ;  /* 0x00001c08ff047984 */ /* 0x010f220008000800 */
[C---:B---3--:R-:W-:Y:S01]  /*0ce0*/  SHF.L.U64.HI R8, R12.reuse, 0x1, R13 ;  /* 0x000000010c087819 */ /* 0x048fe2000001020d */
[----:B------:R-:W-:-:S03]  /*0cf0*/  IMAD.SHL.U32 R7, R12, 0x2, RZ ;  /* 0x000000020c077824 */ /* 0x000fc600078e00ff */
[--C-:B------:R-:W-:Y:S02]  /*0d00*/  SHF.R.U32.HI R9, RZ, 0x4, R8.reuse ;  /* 0x00000004ff097819 */ /* 0x100fe40000011608 */
[----:B------:R-:W-:-:S05]  /*0d10*/  SHF.R.U64 R7, R7, 0x4, R8 ;  /* 0x0000000407077819 */ /* 0x000fca0000001208 */
[----:B------:R3:W-:Y:S01]  /*0d20*/  STS [UR8+0xc], R7 ;  /* 0x00000c07ff007988 */ /* 0x0007e20008000808 */
[----:B--2---:R-:W-:Y:S02]  /*0d30*/  LOP3.LUT R5, R5, 0x7, RZ, 0xb8, !PT ;  /* 0x0000000705057812 */ /* 0x004fe400078eb8ff */
[----:B----4-:R-:W-:-:S03]  /*0d40*/  LOP3.LUT R4, R4, 0xf, R9, 0xb8, !PT ;  /* 0x0000000f04047812 */ /* 0x010fc600078eb809 */
[----:B------:R3:W-:Y:S04]  /*0d50*/  STS [UR8+0x34], R5 ;  /* 0x00003405ff007988 */ /* 0x0007e80008000808 */
[----:B------:R3:W-:Y:S02]  /*0d60*/  STS [UR8+0x1c], R4 ;  /* 0x00001c04ff007988 */ /* 0x0007e40008000808 */
.L_x_27:
[----:B------:R-:W-:Y:S05]  /*0d70*/  BSYNC.RECONVERGENT B1 ;  /* 0x0000000000017941 */ /* 0x000fea0003800200 */
.L_x_26:
        /* <DEDUP_REMOVED lines=11> */
.L_x_30:
[----:B------:R-:W-:Y:S05]  /*0e30*/  @P3 BRA `(.L_x_32) ;  /* 0x0000000000283947 */ /* 0x000fea0003800000 */
[----:B--234-:R-:W2:Y:S02]  /*0e40*/  LDS R4, [UR8+0x8] ;  /* 0x00000808ff047984 */ /* 0x01cea40008000800 */
[----:B--2---:R-:W-:-:S05]  /*0e50*/  LOP3.LUT R4, R4, 0x1800, RZ, 0xb8, !PT ;  /* 0x0000180004047812 */ /* 0x004fca00078eb8ff */
[----:B------:R3:W-:Y:S02]  /*0e60*/  STS [UR8+0x8], R4 ;  /* 0x00000804ff007988 */ /* 0x0007e40008000808 */
.L_x_31:
[----:B------:R-:W-:Y:S05]  /*0e70*/  @P3 BREAK.RELIABLE B1 ;  /* 0x0000000000013942 */ /* 0x000fea0003800100 */
[----:B------:R-:W-:Y:S05]  /*0e80*/  @P3 BRA `(.L_x_33) ;  /* 0x0000000000243947 */ /* 0x000fea0003800000 */
[----:B--23--:R-:W2:Y:S01]  /*0e90*/  LDS R4, [UR8+0x8] ;  /* 0x00000808ff047984 */ /* 0x00cea20008000800 */
[----:B------:R-:W-:-:S05]  /*0ea0*/  IMAD.MOV.U32 R5, RZ, RZ, 0x6000 ;  /* 0x00006000ff057424 */ /* 0x000fca00078e00ff */
[----:B--2---:R-:W-:-:S04]  /*0eb0*/  LOP3.LUT R4, R4, 0x6000, R5, 0xd8, !PT ;  /* 0x0000600004047812 */ /* 0x004fc800078ed805 */
[----:B------:R-:W-:-:S05]  /*0ec0*/  LOP3.LUT R4, R4, 0x400000, RZ, 0xb8, !PT ;  /* 0x0040000004047812 */ /* 0x000fca00078eb8ff */
[----:B------:R2:W-:Y:S02]  /*0ed0*/  STS [UR8+0x8], R4 ;  /* 0x00000804ff007988 */ /* 0x0005e40008000808 */
.L_x_32:
[----:B------:R-:W-:Y:S05]  /*0ee0*/  BSYNC.RELIABLE B1 ;  /* 0x0000000000017941 */ /* 0x000fea0003800100 */
.L_x_29:
[----:B--234-:R-:W2:Y:S02]  /*0ef0*/  @!P3 LDS R4, [UR8+0x8] ;  /* 0x00000808ff04b984 */ /* 0x01cea40008000800 */
[----:B--2---:R-:W-:-:S05]  /*0f00*/  @!P3 LOP3.LUT R4, R4, 0x8000, RZ, 0xb8, !PT ;  /* 0x000080000404b812 */ /* 0x004fca00078eb8ff */
[----:B------:R4:W-:Y:S02]  /*0f10*/  @!P3 STS [UR8+0x8], R4 ;  /* 0x00000804ff00b988 */ /* 0x0009e40008000808 */
.L_x_33:
[----:B------:R-:W-:Y:S05]  /*0f20*/  BSYNC.RECONVERGENT B2 ;  /* 0x0000000000027941 */ /* 0x000fea0003800200 */
.L_x_28:
[----:B------:R-:W-:Y:S05]  /*0f30*/  WARPSYNC.ALL ;  /* 0x0000000000007948 */ /* 0x000fea0003800000 */
[----:B------:R-:W-:Y:S01]  /*0f40*/  NOP ;  /* 0x0000000000007918 */ /* 0x000fe20000000000 */
[----:B------:R-:W-:-:S04]  /*0f50*/  UIADD3 UR5, UPT, UPT, UR4, 0x80, URZ ;  /* 0x0000008004057890 */ /* 0x000fc8000fffe0ff */
[----:B------:R-:W-:-:S04]  /*0f60*/  UIADD3 UR26, UP0, UPT, UR5, UR20, URZ ;  /* 0x00000014051a7290 */ /* 0x000fc8000ff1e0ff */
[----:B------:R-:W-:Y:S01]  /*0f70*/  ULEA.HI.X.SX32 UR27, UR5, UR21, 0x1, UP0 ;  /* 0x00000015051b7291 */ /* 0x000fe200080f0eff */
[----:B------:R-:W-:Y:S11]  /*0f80*/  @P0 BRA `(.L_x_34) ;  /* 0x0000000000300947 */ /* 0x000ff60003800000 */
[----:B--234-:R-:W2:Y:S01]  /*0f90*/  S2R R4, SR_LANEID ;  /* 0x0000000000047919 */ /* 0x01cea20000000000 */
        /* <DEDUP_REMOVED lines=11> */
.L_x_34:
[----:B------:R-:W-:Y:S05]  /*1050*/  @P0 BRA `(.L_x_35) ;  /* 0x00000000000c0947 */ /* 0x000fea0003800000 */
[----:B------:R0:W-:Y:S01]  /*1060*/  UTMACMDFLUSH ;  /* 0x00000000000079b7 */ /* 0x0001e20000000000 */
[----:B------:R-:W-:Y:S05]  /*1070*/  @P0 BRA `(.L_x_35) ;  /* 0x0000000000040947 */ /* 0x000fea0003800000 */
[----:B------:R-:W-:-:S04]  /*1080*/  DEPBAR.LE SB0, 0x0 ;  /* 0x000080000000791a */ /* 0x000fc80000000000 */
.L_x_35:
        /* <DEDUP_REMOVED lines=8> */
[----:B--2-4-:R-:W2:Y:S01]  /*1110*/  LDS R4, [UR8+0x8] ;  /* 0x00000808ff047984 */ /* 0x014ea20008000800 */
[----:B------:R-:W4:Y:S01]  /*1120*/  LDC.64 R8, c[0x0][0x390] ;  /* 0x0000e400ff087b82 */ /* 0x000f220000000a00 */
[----:B------:R-:W-:Y:S02]  /*1130*/  IMAD.MOV.U32 R5, RZ, RZ, 0x70 ;  /* 0x00000070ff057424 */ /* 0x000fe400078e00ff */
[----:B----4-:R4:W-:Y:S03]  /*1140*/  STS.64 [UR8], R8 ;  /* 0x00000008ff007988 */ /* 0x0109e60008000a08 */
[----:B--2---:R-:W-:-:S05]  /*1150*/  LOP3.LUT R4, R4, 0x10, R5, 0xd8, !PT ;  /* 0x0000001004047812 */ /* 0x004fca00078ed805 */
[----:B------:R4:W-:Y:S02]  /*1160*/  STS [UR8+0x8], R4 ;  /* 0x00000804ff007988 */ /* 0x0009e40008000808 */
.L_x_37:
[----:B--2---:R-:W-:Y:S05]  /*1170*/  BSYNC.RECONVERGENT B2 ;  /* 0x0000000000027941 */ /* 0x004fea0003800200 */
.L_x_36:
[----:B------:R-:W-:Y:S04]  /*1180*/  BSSY.RECONVERGENT B3, `(.L_x_38) ;  /* 0x0000011000037945 */ /* 0x000fe80003800200 */
[----:B------:R-:W-:Y:S04]  /*1190*/  BSSY.RELIABLE B2, `(.L_x_39) ;  /* 0x000000e000027945 */ /* 0x000fe80003800100 */
[----:B------:R-:W-:Y:S05]  /*11a0*/  @P3 BRA `(.L_x_40) ;  /* 0x0000000000243947 */ /* 0x000fea0003800000 */
[----:B----4-:R-:W2:Y:S01]  /*11b0*/  LDS R4, [UR8+0x34] ;  /* 0x00003408ff047984 */ /* 0x010ea20008000800 */
[----:B------:R-:W-:-:S05]  /*11c0*/  IMAD.MOV.U32 R5, RZ, RZ, 0x3f000000 ;  /* 0x3f000000ff057424 */ /* 0x000fca00078e00ff */
[----:B--2---:R-:W-:-:S05]  /*11d0*/  LOP3.LUT R4, R4, 0xff000000, R5, 0xb8, !PT ;  /* 0xff00000004047812 */ /* 0x004fca00078eb805 */
[----:B------:R2:W-:Y:S01]  /*11e0*/  STS [UR8+0x34], R4 ;  /* 0x00003404ff007988 */ /* 0x0005e20008000808 */
[----:B------:R-:W-:Y:S05]  /*11f0*/  @P3 BRA `(.L_x_41) ;  /* 0x00000000001c3947 */ /* 0x000fea0003800000 */
[----:B--2---:R-:W2:Y:S01]  /*1200*/  LDS R4, [UR8+0x38] ;  /* 0x00003808ff047984 */ /* 0x004ea20008000800 */
[----:B------:R-:W-:-:S05]  /*1210*/  IMAD.MOV.U32 R5, RZ, RZ, 0x3f ;  /* 0x0000003fff057424 */ /* 0x000fca00078e00ff */
[----:B--2---:R-:W-:-:S05]  /*1220*/  LOP3.LUT R4, R4, 0xff, R5, 0xb8, !PT ;  /* 0x000000ff04047812 */ /* 0x004fca00078eb805 */
[----:B------:R2:W-:Y:S02]  /*1230*/  STS [UR8+0x38], R4 ;  /* 0x00003804ff007988 */ /* 0x0005e40008000808 */
.L_x_40:
[----:B------:R-:W-:Y:S05]  /*1240*/  @P3 BREAK.RELIABLE B2 ;  /* 0x0000000000023942 */ /* 0x000fea0003800100 */
[----:B------:R-:W-:Y:S05]  /*1250*/  @P3 BRA `(.L_x_42) ;  /* 0x00000000000c3947 */ /* 0x000fea0003800000 */
[----:B------:R2:W-:Y:S02]  /*1260*/  STS [UR8+0x20], R3 ;  /* 0x00002003ff007988 */ /* 0x0005e40008000808 */
.L_x_41:
[----:B------:R-:W-:Y:S05]  /*1270*/  BSYNC.RELIABLE B2 ;  /* 0x0000000000027941 */ /* 0x000fea0003800100 */
.L_x_39:
[----:B------:R2:W-:Y:S02]  /*1280*/  @!P3 STS [UR8+0x24], R2 ;  /* 0x00002402ff00b988 */ /* 0x0005e40008000808 */
.L_x_42:
[----:B------:R-:W-:Y:S05]  /*1290*/  BSYNC.RECONVERGENT B3 ;  /* 0x0000000000037941 */ /* 0x000fea0003800200 */
.L_x_38:
[----:B------:R-:W-:Y:S05]  /*12a0*/  WARPSYNC.ALL ;  /* 0x0000000000007948 */ /* 0x000fea0003800000 */
[----:B------:R-:W-:Y:S01]  /*12b0*/  NOP ;  /* 0x0000000000007918 */ /* 0x000fe20000000000 */
[----:B------:R-:W-:Y:S04]  /*12c0*/  BSSY.RECONVERGENT B3, `(.L_x_43) ;  /* 0x000000e000037945 */ /* 0x000fe80003800200 */
[----:B------:R-:W-:Y:S05]  /*12d0*/  @P3 BRA `(.L_x_44) ;  /* 0x0000000000303947 */ /* 0x000fea0003800000 */
[----:B--2--5:R-:W2:Y:S01]  /*12e0*/  LDS R3, [UR8+0x34] ;  /* 0x00003408ff037984 */ /* 0x024ea20008000800 */
[----:B----4-:R-:W4:Y:S03]  /*12f0*/  LDC.64 R4, c[0x0][0x3b8] ;  /* 0x0000ee00ff047b82 */ /* 0x010f260000000a00 */
[----:B------:R-:W5:Y:S01]  /*1300*/  LDS R2, [UR8+0x1c] ;  /* 0x00001c08ff027984 */ /* 0x000f620008000800 */
[C---:B----4-:R-:W-:Y:S01]  /*1310*/  SHF.L.U64.HI R5, R4.reuse, 0x1, R5 ;  /* 0x0000000104057819 */ /* 0x050fe20000010205 */
[----:B------:R-:W-:-:S03]  /*1320*/  IMAD.SHL.U32 R4, R4, 0x2, RZ ;  /* 0x0000000204047824 */ /* 0x000fc600078e00ff */
[--C-:B------:R-:W-:Y:S02]  /*1330*/  SHF.R.U32.HI R7, RZ, 0x4, R5.reuse ;  /* 0x00000004ff077819 */ /* 0x100fe40000011605 */
[----:B------:R-:W-:-:S05]  /*1340*/  SHF.R.U64 R4, R4, 0x4, R5 ;  /* 0x0000000404047819 */ /* 0x000fca0000001205 */
[----:B------:R4:W-:Y:S01]  /*1350*/  STS [UR8+0xc], R4 ;  /* 0x00000c04ff007988 */ /* 0x0009e20008000808 */
[----:B--2---:R-:W-:Y:S02]  /*1360*/  LOP3.LUT R3, R3, 0x7, RZ, 0xb8, !PT ;  /* 0x0000000703037812 */ /* 0x004fe400078eb8ff */
[----:B-----5:R-:W-:-:S03]  /*1370*/  LOP3.LUT R2, R2, 0xf, R7, 0xb8, !PT ;  /* 0x0000000f02027812 */ /* 0x020fc600078eb807 */
[----:B------:R4:W-:Y:S04]  /*1380*/  STS [UR8+0x34], R3 ;  /* 0x00003403ff007988 */ /* 0x0009e80008000808 */
[----:B------:R4:W-:Y:S02]  /*1390*/  STS [UR8+0x1c], R2 ;  /* 0x00001c02ff007988 */ /* 0x0009e40008000808 */
.L_x_44:
[----:B------:R-:W-:Y:S05]  /*13a0*/  BSYNC.RECONVERGENT B3 ;  /* 0x0000000000037941 */ /* 0x000fea0003800200 */
.L_x_43:
[----:B------:R-:W-:Y:S04]  /*13b0*/  BSSY.RECONVERGENT B4, `(.L_x_45) ;  /* 0x000001a000047945 */ /* 0x000fe80003800200 */
[----:B------:R-:W-:Y:S04]  /*13c0*/  BSSY.RELIABLE B3, `(.L_x_46) ;  /* 0x0000015000037945 */ /* 0x000fe80003800100 */
[----:B------:R-:W-:Y:S05]  /*13d0*/  @P3 BRA `(.L_x_47) ;  /* 0x0000000000203947 */ /* 0x000fea0003800000 */
[----:B--2-4-:R-:W2:Y:S02]  /*13e0*/  LDS R2, [UR8+0x34] ;  /* 0x00003408ff027984 */ /* 0x014ea40008000800 */
[----:B--2---:R-:W-:-:S05]  /*13f0*/  LOP3.LUT R2, R2, 0x38, RZ, 0xb8, !PT ;  /* 0x0000003802027812 */ /* 0x004fca00078eb8ff */
[----:B------:R2:W-:Y:S01]  /*1400*/  STS [UR8+0x34], R2 ;  /* 0x00003402ff007988 */ /* 0x0005e20008000808 */
[----:B------:R-:W-:Y:S05]  /*1410*/  @P3 BRA `(.L_x_48) ;  /* 0x0000000000203947 */ /* 0x000fea0003800000 */
[----:B--2---:R-:W2:Y:S01]  /*1420*/  LDS R2, [UR8+0x8] ;  /* 0x00000808ff027984 */ /* 0x004ea20008000800 */
[----:B-----5:R-:W-:-:S05]  /*1430*/  IMAD.MOV.U32 R3, RZ, RZ, 0x780 ;  /* 0x00000780ff037424 */ /* 0x020fca00078e00ff */
[----:B--2---:R-:W-:-:S05]  /*1440*/  LOP3.LUT R2, R2, 0x300, R3, 0xd8, !PT ;  /* 0x0000030002027812 */ /* 0x004fca00078ed803 */
[----:B------:R2:W-:Y:S02]  /*1450*/  STS [UR8+0x8], R2 ;  /* 0x00000802ff007988 */ /* 0x0005e40008000808 */
.L_x_47:
[----:B------:R-:W-:Y:S05]  /*1460*/  @P3 BRA `(.L_x_49) ;  /* 0x0000000000283947 */ /* 0x000fea0003800000 */
[----:B--2-4-:R-:W2:Y:S02]  /*1470*/  LDS R2, [UR8+0x8] ;  /* 0x00000808ff027984 */ /* 0x014ea40008000800 */
[----:B--2---:R-:W-:-:S05]  /*1480*/  LOP3.LUT R2, R2, 0x1800, RZ, 0xb8, !PT ;  /* 0x0000180002027812 */ /* 0x004fca00078eb8ff */
[----:B------:R4:W-:Y:S02]  /*1490*/  STS [UR8+0x8], R2 ;  /* 0x00000802ff007988 */ /* 0x0009e40008000808 */
.L_x_48:
[----:B------:R-:W-:Y:S05]  /*14a0*/  @P3 BREAK.RELIABLE B3 ;  /* 0x0000000000033942 */ /* 0x000fea0003800100 */
[----:B------:R-:W-:Y:S05]  /*14b0*/  @P3 BRA `(.L_x_50) ;  /* 0x0000000000243947 */ /* 0x000fea0003800000 */
[----:B--2-4-:R-:W2:Y:S01]  /*14c0*/  LDS R2, [UR8+0x8] ;  /* 0x00000808ff027984 */ /* 0x014ea20008000800 */
[----:B-----5:R-:W-:-:S05]  /*14d0*/  IMAD.MOV.U32 R3, RZ, RZ, 0x6000 ;  /* 0x00006000ff037424 */ /* 0x020fca00078e00ff */
[----:B--2---:R-:W-:-:S04]  /*14e0*/  LOP3.LUT R2, R2, 0x6000, R3, 0xd8, !PT ;  /* 0x0000600002027812 */ /* 0x004fc800078ed803 */
[----:B------:R-:W-:-:S05]  /*14f0*/  LOP3.LUT R2, R2, 0x400000, RZ, 0xb8, !PT ;  /* 0x0040000002027812 */ /* 0x000fca00078eb8ff */
[----:B------:R2:W-:Y:S02]  /*1500*/  STS [UR8+0x8], R2 ;  /* 0x00000802ff007988 */ /* 0x0005e40008000808 */
.L_x_49:
[----:B------:R-:W-:Y:S05]  /*1510*/  BSYNC.RELIABLE B3 ;  /* 0x0000000000037941 */ /* 0x000fea0003800100 */
.L_x_46:
[----:B--2-4-:R-:W2:Y:S02]  /*1520*/  @!P3 LDS R2, [UR8+0x8] ;  /* 0x00000808ff02b984 */ /* 0x014ea40008000800 */
[----:B--2---:R-:W-:-:S05]  /*1530*/  @!P3 LOP3.LUT R2, R2, 0x8000, RZ, 0xb8, !PT ;  /* 0x000080000202b812 */ /* 0x004fca00078eb8ff */
[----:B------:R2:W-:Y:S02]  /*1540*/  @!P3 STS [UR8+0x8], R2 ;  /* 0x00000802ff00b988 */ /* 0x0005e40008000808 */
.L_x_50:
[----:B------:R-:W-:Y:S05]  /*1550*/  BSYNC.RECONVERGENT B4 ;  /* 0x0000000000047941 */ /* 0x000fea0003800200 */
.L_x_45:
[----:B------:R-:W-:Y:S05]  /*1560*/  WARPSYNC.ALL ;  /* 0x0000000000007948 */ /* 0x000fea0003800000 */
[----:B------:R-:W-:Y:S01]  /*1570*/  NOP ;  /* 0x0000000000007918 */ /* 0x000fe20000000000 */
[----:B------:R-:W-:-:S04]  /*1580*/  UIADD3 UR4, UPT, UPT, UR4, 0x100, URZ ;  /* 0x0000010004047890 */ /* 0x000fc8000fffe0ff */
[----:B------:R-:W-:-:S04]  /*1590*/  UIADD3 UR20, UP0, UPT, UR4, UR20, URZ ;  /* 0x0000001404147290 */ /* 0x000fc8000ff1e0ff */
[----:B------:R-:W-:Y:S01]  /*15a0*/  ULEA.HI.X.SX32 UR21, UR4, UR21, 0x1, UP0 ;  /* 0x0000001504157291 */ /* 0x000fe200080f0eff */
[----:B------:R-:W-:Y:S11]  /*15b0*/  @P0 BRA `(.L_x_51) ;  /* 0x0000000000300947 */ /* 0x000ff60003800000 */
[----:B--2-4-:R-:W2:Y:S01]  /*15c0*/  S2R R2, SR_LANEID ;  /* 0x0000000000027919 */ /* 0x014ea20000000000 */
[----:B------:R-:W-:Y:S05]  /*15d0*/  WARPSYNC.ALL ;  /* 0x0000000000007948 */ /* 0x000fea0003800000 */
[----:B------:R-:W-:Y:S01]  /*15e0*/  NOP ;  /* 0x0000000000007918 */ /* 0x000fe20000000000 */
[----:B--2---:R-:W-:-:S05]  /*15f0*/  IMAD.SHL.U32 R4, R2, 0x4, RZ ;  /* 0x0000000402047824 */ /* 0x004fca00078e00ff */
[----:B------:R-:W2:Y:S01]  /*1600*/  LDS R5, [R4+UR8] ;  /* 0x0000000804057984 */ /* 0x000ea20008000800 */
[----:B------:R-:W-:-:S05]  /*1610*/  IADD3 R2, P1, PT, R4, UR20, RZ ;  /* 0x0000001404027c10 */ /* 0x000fca000ff3e0ff */
[----:B-----5:R-:W-:-:S05]  /*1620*/  IMAD.X R3, RZ, RZ, UR21, P1 ;  /* 0x00000015ff037e24 */ /* 0x020fca00088e06ff */
[----:B--2---:R2:W4:Y:S01]  /*1630*/  ATOMG.E.EXCH.STRONG.GPU PT, RZ, [R2], R5 ;  /* 0x0000000502ff73a8 */ /* 0x00452200041ee100 */
[----:B------:R-:W-:-:S04]  /*1640*/  DEPBAR {5,4,3,2,1,0} ;  /* 0x0000003f0000791a */ /* 0x000fc80000000000 */
[----:B------:R-:W5:Y:S02]  /*1650*/  CCTL.E.C.LDCU.IV.DEEP [UR20] ;  /* 0x0000000014007540 */ /* 0x000f640009c08000 */
[----:B-----5:R2:W-:Y:S01]  /*1660*/  UTMACCTL.IV [UR20] ;  /* 0x00000000140079b9 */ /* 0x0205e20008000000 */
[----:B------:R-:W-:Y:S01]  /*1670*/  NOP ;  /* 0x0000000000007918 */ /* 0x000fe20000000000 */
.L_x_51:
[----:B------:R-:W-:Y:S05]  /*1680*/  @P0 BRA `(.L_x_52) ;  /* 0x00000000000c0947 */ /* 0x000fea0003800000 */
[----:B------:R0:W-:Y:S01]  /*1690*/  UTMACMDFLUSH ;  /* 0x00000000000079b7 */ /* 0x0001e20000000000 */
[----:B------:R-:W-:Y:S05]  /*16a0*/  @P0 BRA `(.L_x_52) ;  /* 0x0000000000040947 */ /* 0x000fea0003800000 */
[----:B------:R-:W-:-:S04]  /*16b0*/  DEPBAR.LE SB0, 0x0 ;  /* 0x000080000000791a */ /* 0x000fc80000000000 */
.L_x_52:
[----:B------:R-:W-:Y:S05]  /*16c0*/  WARPSYNC.ALL ;  /* 0x0000000000007948 */ /* 0x000fea0003800000 */
[----:B------:R-:W-:Y:S01]  /*16d0*/  NOP ;  /* 0x0000000000007918 */ /* 0x000fe20000000000 */
[----:B----4-:R-:W-:Y:S01]  /*16e0*/  BAR.SYNC.DEFER_BLOCKING 0x0 ;  /* 0x0000000000007b1d */ /* 0x010fe20000010000 */
[----:B--2---:R-:W-:Y:S01]  /*16f0*/  SHF.R.U32.HI R2, RZ, 0x5, R0 ;  /* 0x00000005ff027819 */ /* 0x004fe20000011600 */
[----:B------:R-:W-:-:S03]  /*1700*/  UIADD3 UR15, UPT, UPT, UR8, 0x6020, URZ ;  /* 0x00006020080f7890 */ /* 0x000fc6000fffe0ff */
[----:B------:R-:W-:Y:S01]  /*1710*/  R2UR UR22, R2 ;  /* 0x00000000021672ca */ /* 0x000fe200000e0000 */
[----:B------:R-:W-:Y:S01]  /*1720*/  VOTEU.ALL UP0, P3 ;  /* 0x0000000000ff7886 */ /* 0x000fe20001800000 */
[----:B------:R-:W-:Y:S01]  /*1730*/  UMOV UR4, 0x1 ;  /* 0x0000000100047882 */ /* 0x000fe20000000000 */
[----:B------:R-:W-:Y:S01]  /*1740*/  VOTEU.ALL UP1, P3 ;  /* 0x0000000000ff7886 */ /* 0x000fe20001820000 */
[----:B------:R-:W-:Y:S02]  /*1750*/  BSSY.RECONVERGENT B4, `(.L_x_53) ;  /* 0x0000018000047945 */ /* 0x000fe40003800200 */
[----:B------:R-:W-:-:S04]  /*1760*/  @!UP0 UIADD3 UR10, UPT, UPT, -UR4, 0x100000, URZ ;  /* 0x00100000040a8890 */ /* 0x000fc8000fffe1ff */
[----:B------:R-:W-:Y:S02]  /*1770*/  @!UP0 USHF.L.U32 UR11, UR10, 0xb, URZ ;  /* 0x0000000b0a0b8899 */ /* 0x000fe400080006ff */
[----:B------:R-:W-:Y:S02]  /*1780*/  @!UP0 USHF.L.U32 UR10, UR10, 0x1, URZ ;  /* 0x000000010a0a8899 */ /* 0x000fe400080006ff */
[----:B------:R-:W-:-:S04]  /*1790*/  @!UP0 UIADD3 UR4, UPT, UPT, -UR4, 0x100000, URZ ;  /* 0x0010000004048890 */ /* 0x000fc8000fffe1ff */
[----:B------:R-:W-:Y:S02]  /*17a0*/  @!UP0 USHF.L.U32 UR5, UR4, 0xb, URZ ;  /* 0x0000000b04058899 */ /* 0x000fe400080006ff */
[----:B------:R-:W-:Y:S01]  /*17b0*/  @!UP0 USHF.L.U32 UR4, UR4, 0x1, URZ ;  /* 0x0000000104048899 */ /* 0x000fe200080006ff */
[----:B------:R-:W-:Y:S01]  /*17c0*/  VOTEU.ALL UP0, P3 ;  /* 0x0000000000ff7886 */ /* 0x000fe20001800000 */
[----:B------:R-:W2:Y:S04]  /*17d0*/  FENCE.VIEW.ASYNC.S ;  /* 0x00000000000073c6 */ /* 0x000ea80000000000 */
[----:B--2---:R2:W4:Y:S06]  /*17e0*/  @!UP0 SYNCS.EXCH.64 URZ, [UR8+0x6000], UR10 ;  /* 0x0060000a08ff85b2 */ /* 0x00452c0008000100 */
[----:B------:R2:W4:Y:S02]  /*17f0*/  @!UP1 SYNCS.EXCH.64 URZ, [UR8+0x6020], UR4 ;  /* 0x0060200408ff95b2 */ /* 0x0005240008000100 */
[----:B----4-:R-:W-:Y:S06]  /*1800*/  BAR.SYNC.DEFER_BLOCKING 0x0 ;  /* 0x0000000000007b1d */ /* 0x010fec0000010000 */
[----:B------:R-:W-:Y:S05]  /*1810*/  @P3 BRA `(.L_x_54) ;  /* 0x00000000002c3947 */ /* 0x000fea0003800000 */
[----:B--2---:R-:W-:Y:S02]  /*1820*/  UMOV UR4, 0x1 ;  /* 0x0000000100047882 */ /* 0x004fe40000000000 */
[----:B------:R-:W-:-:S04]  /*1830*/  UIADD3 UR10, UPT, UPT, -UR4, 0x100000, URZ ;  /* 0x00100000040a7890 */ /* 0x000fc8000fffe1ff */
[----:B------:R-:W-:Y:S02]  /*1840*/  USHF.L.U32 UR11, UR10, 0xb, URZ ;  /* 0x0000000b0a0b7899 */ /* 0x000fe400080006ff */
[----:B------:R-:W-:Y:S02]  /*1850*/  USHF.L.U32 UR10, UR10, 0x1, URZ ;  /* 0x000000010a0a7899 */ /* 0x000fe400080006ff */
[----:B------:R-:W-:-:S04]  /*1860*/  UIADD3 UR4, UPT, UPT, -UR4, 0x100000, URZ ;  /* 0x0010000004047890 */ /* 0x000fc8000fffe1ff */
[----:B------:R-:W-:Y:S02]  /*1870*/  USHF.L.U32 UR5, UR4, 0xb, URZ ;  /* 0x0000000b04057899 */ /* 0x000fe400080006ff */
[----:B------:R-:W-:Y:S01]  /*1880*/  USHF.L.U32 UR4, UR4, 0x1, URZ ;  /* 0x0000000104047899 */ /* 0x000fe200080006ff */
[----:B------:R-:W2:Y:S03]  /*1890*/  FENCE.VIEW.ASYNC.S ;  /* 0x00000000000073c6 */ /* 0x000ea60000000000 */
[----:B--2---:R4:W2:Y:S08]  /*18a0*/  SYNCS.EXCH.64 URZ, [UR8+0x6008], UR10 ;  /* 0x0060080a08ff75b2 */ /* 0x0048b00008000100 */
[----:B------:R4:W3:Y:S02]  /*18b0*/  SYNCS.EXCH.64 URZ, [UR8+0x6028], UR4 ;  /* 0x0060280408ff75b2 */ /* 0x0008e40008000100 */
[----:B----4-:R-:W-:Y:S01]  /*18c0*/  NOP ;  /* 0x0000000000007918 */ /* 0x010fe20000000000 */
.L_x_54:
[----:B--2---:R-:W-:Y:S05]  /*18d0*/  BSYNC.RECONVERGENT B4 ;  /* 0x0000000000047941 */ /* 0x004fea0003800200 */
.L_x_53:
[----:B---3--:R-:W-:Y:S01]  /*18e0*/  BAR.SYNC.DEFER_BLOCKING 0x0 ;  /* 0x0000000000007b1d */ /* 0x008fe20000010000 */
[----:B------:R-:W-:Y:S01]  /*18f0*/  USHF.L.U32 UR19, UR7, 0x6, URZ ;  /* 0x0000000607137899 */ /* 0x000fe200080006ff */
[----:B------:R-:W-:Y:S01]  /*1900*/  ISETP.GE.AND P0, PT, R6, 0x1, PT ;  /* 0x000000010600780c */ /* 0x000fe20003f06270 */
[----:B------:R-:W-:-:S03]  /*1910*/  USHF.L.U32 UR14, UR9, 0x6, URZ ;  /* 0x00000006090e7899 */ /* 0x000fc600080006ff */
[----:B------:R-:W-:Y:S04]  /*1920*/  BSSY.RECONVERGENT B4, `(.L_x_55) ;  /* 0x000000d000047945 */ /* 0x000fe80003800200 */
[----:B------:R-:W-:Y:S05]  /*1930*/  @P3 BRA `(.L_x_56) ;  /* 0x00000000002c3947 */ /* 0x000fea0003800000 */
[----:B------:R-:W-:Y:S02]  /*1940*/  UMOV UR4, 0x1 ;  /* 0x0000000100047882 */ /* 0x000fe40000000000 */
[----:B------:R-:W-:-:S04]  /*1950*/  UIADD3 UR10, UPT, UPT, -UR4, 0x100000, URZ ;  /* 0x00100000040a7890 */ /* 0x000fc8000fffe1ff */
[----:B------:R-:W-:Y:S02]  /*1960*/  USHF.L.U32 UR11, UR10, 0xb, URZ ;  /* 0x0000000b0a0b7899 */ /* 0x000fe400080006ff */
[----:B------:R-:W-:Y:S02]  /*1970*/  USHF.L.U32 UR10, UR10, 0x1, URZ ;  /* 0x000000010a0a7899 */ /* 0x000fe400080006ff */
[----:B------:R-:W-:-:S04]  /*1980*/  UIADD3 UR4, UPT, UPT, -UR4, 0x100000, URZ ;  /* 0x0010000004047890 */ /* 0x000fc8000fffe1ff */
[----:B------:R-:W-:Y:S02]  /*1990*/  USHF.L.U32 UR5, UR4, 0xb, URZ ;  /* 0x0000000b04057899 */ /* 0x000fe400080006ff */
[----:B------:R-:W-:Y:S01]  /*19a0*/  USHF.L.U32 UR4, UR4, 0x1, URZ ;  /* 0x0000000104047899 */ /* 0x000fe200080006ff */
[----:B------:R-:W2:Y:S03]  /*19b0*/  FENCE.VIEW.ASYNC.S ;  /* 0x00000000000073c6 */ /* 0x000ea60000000000 */
[----:B--2---:R2:W3:Y:S08]  /*19c0*/  SYNCS.EXCH.64 URZ, [UR8+0x6010], UR10 ;  /* 0x0060100a08ff75b2 */ /* 0x0044f00008000100 */
[----:B------:R2:W4:Y:S01]  /*19d0*/  SYNCS.EXCH.64 URZ, [UR8+0x6030], UR4 ;  /* 0x0060300408ff75b2 */ /* 0x0005220008000100 */
[----:B------:R-:W-:Y:S01]  /*19e0*/  NOP ;  /* 0x0000000000007918 */ /* 0x000fe20000000000 */
.L_x_56:
[----:B--2---:R-:W-:Y:S05]  /*19f0*/  BSYNC.RECONVERGENT B4 ;  /* 0x0000000000047941 */ /* 0x004fea0003800200 */
.L_x_55:
[----:B------:R-:W-:Y:S05]  /*1a00*/  @!P0 BRA `(.L_x_57) ;  /* 0x00000008001c8947 */ /* 0x000fea0003800000 */
[----:B---34-:R-:W-:Y:S01]  /*1a10*/  BAR.SYNC.DEFER_BLOCKING 0x0 ;  /* 0x0000000000007b1d */ /* 0x018fe20000010000 */
[----:B------:R-:W-:Y:S01]  /*1a20*/  @!P3 IMAD.MOV.U32 R2, RZ, RZ, 0x2000 ;  /* 0x00002000ff02b424 */ /* 0x000fe200078e00ff */
[----:B------:R-:W-:Y:S02]  /*1a30*/  ELECT P1, URZ, PT ;  /* 0x0000000000ff782f */ /* 0x000fe40003820000 */
[----:B------:R-:W-:Y:S02]  /*1a40*/  ELECT P0, URZ, PT ;  /* 0x0000000000ff782f */ /* 0x000fe40003800000 */
[C---:B------:R-:W-:Y:S01]  /*1a50*/  ISETP.LT.U32.AND P1, PT, R36.reuse, 0x20, P1 ;  /* 0x000000202400780c */ /* 0x040fe20000f21070 */
[----:B------:R-:W-:Y:S01]  /*1a60*/  UMOV UR11, UR19 ;  /* 0x00000013000b7c82 */ /* 0x000fe20008000000 */
[----:B------:R-:W-:Y:S01]  /*1a70*/  ISETP.LT.U32.AND P0, PT, R36, 0x20, P0 ;  /* 0x000000202400780c */ /* 0x000fe20000701070 */
[----:B------:R-:W-:Y:S01]  /*1a80*/  UIADD3 UR4, UPT, UPT, UR8, 0x3000, URZ ;  /* 0x0000300008047890 */ /* 0x000fe2000fffe0ff */
[----:B------:R-:W-:-:S09]  /*1a90*/  UMOV UR6, UR14 ;  /* 0x0000000e00067c82 */ /* 0x000fd20008000000 */
[----:B------:R-:W-:Y:S01]  /*1aa0*/  VOTEU.ANY UP0, P1 ;  /* 0x0000000000ff7886 */ /* 0x000fe20000800100 */
[----:B------:R-:W-:Y:S01]  /*1ab0*/  VOTEU.ANY UP2, P1 ;  /* 0x0000000000ff7886 */ /* 0x000fe20000840100 */
[----:B------:R-:W-:Y:S01]  /*1ac0*/  VOTEU.ANY UP1, P0 ;  /* 0x0000000000ff7886 */ /* 0x000fe20000020100 */
[----:B------:R-:W-:Y:S01]  /*1ad0*/  VOTEU.ANY UP3, P0 ;  /* 0x0000000000ff7886 */ /* 0x000fe20000060100 */
[----:B------:R2:W-:Y:S01]  /*1ae0*/  @!P3 SYNCS.ARRIVE.TRANS64 RZ, [UR8+0x6000], R2 ;  /* 0x00600002ffffb9a7 */ /* 0x0005e20008000008 */
[----:B------:R3:W-:Y:S06]  /*1af0*/  MEMBAR.ALL.CTA ;  /* 0x0000000000007992 */ /* 0x0007ec0000008000 */
[----:B---3--:R-:W3:Y:S01]  /*1b00*/  FENCE.VIEW.ASYNC.S ;  /* 0x00000000000073c6 */ /* 0x008ee20000000000 */
[----:B------:R-:W-:Y:S01]  /*1b10*/  @UP0 UIADD3 UR9, UPT, UPT, UR8, 0x6000, URZ ;  /* 0x0000600008090890 */ /* 0x000fe2000fffe0ff */
[----:B------:R-:W-:Y:S01]  /*1b20*/  @UP0 UMOV UR10, URZ ;  /* 0x000000ff000a0c82 */ /* 0x000fe20008000000 */
[----:B------:R-:W-:Y:S01]  /*1b30*/  @UP1 UIADD3 UR5, UPT, UPT, UR8, 0x6000, URZ ;  /* 0x0000600008051890 */ /* 0x000fe2000fffe0ff */
[----:B------:R-:W-:Y:S01]  /*1b40*/  @UP1 UMOV UR7, URZ ;  /* 0x000000ff00071c82 */ /* 0x000fe20008000000 */
[----:B------:R-:W-:Y:S01]  /*1b50*/  UISETP.NE.U32.AND UP0, UPT, UR22, URZ, UPT ;  /* 0x000000ff1600728c */ /* 0x000fe2000bf05070 */
[----:B---3--:R-:W-:Y:S06]  /*1b60*/  BAR.SYNC.DEFER_BLOCKING 0x0 ;  /* 0x0000000000007b1d */ /* 0x008fec0000010000 */
[----:B------:R2:W-:Y:S02]  /*1b70*/  @UP2 UTMALDG.2D [UR8], [UR24] ;  /* 0x00000008180025b4 */ /* 0x0005e40008008000 */
[----:B------:R-:W-:Y:S06]  /*1b80*/  BAR.SYNC.DEFER_BLOCKING 0x0 ;  /* 0x0000000000007b1d */ /* 0x000fec0000010000 */
[----:B------:R2:W-:Y:S02]  /*1b90*/  @UP3 UTMALDG.2D [UR4], [UR26] ;  /* 0x000000041a0035b4 */ /* 0x0005e40008008000 */
[----:B------:R-:W-:Y:S06]  /*1ba0*/  BAR.SYNC.DEFER_BLOCKING 0x0 ;  /* 0x0000000000007b1d */ /* 0x000fec0000010000 */
[----:B------:R-:W3:Y:S02]  /*1bb0*/  SYNCS.PHASECHK.TRANS64.TRYWAIT P0, [UR8+0x6000], RZ ;  /* 0x006000ffff0075a7 */ /* 0x000ee40008001108 */
[----:B--23--:R-:W-:Y:S05]  /*1bc0*/  @!P0 BRA `(.L_x_58) ;  /* 0x0000000c006c8947 */ /* 0x00cfea0003800000 */
.L_x_74:
[----:B------:R-:W-:Y:S05]  /*1bd0*/  BRA.U UP0, `(.L_x_59) ;  /* 0x0000000100547547 */ /* 0x000fea000b800000 */
[----:B------:R-:W-:Y:S02]  /*1be0*/  USHF.R.U32.HI UR5, URZ, 0x4, UR8 ;  /* 0x00000004ff057899 */ /* 0x000fe40008011608 */
[----:B------:R-:W-:Y:S02]  /*1bf0*/  USHF.R.U32.HI UR6, URZ, 0x4, UR4 ;  /* 0x00000004ff067899 */ /* 0x000fe40008011604 */
[----:B------:R-:W-:Y:S02]  /*1c00*/  USGXT.U32 UR4, UR5, 0xe ;  /* 0x0000000e0504789a */ /* 0x000fe40008000000 */
[----:B------:R-:W-:Y:S01]  /*1c10*/  USGXT.U32 UR6, UR6, 0xe ;  /* 0x0000000e0606789a */ /* 0x000fe20008000000 */
[----:B------:R-:W-:Y:S01]  /*1c20*/  UMOV UR10, 0xfffffffe ;  /* 0xfffffffe000a7882 */ /* 0x000fe20000000000 */
[----:B------:R-:W-:Y:S01]  /*1c30*/  UMOV UR11, 0x7fffbfdf ;  /* 0x7fffbfdf000b7882 */ /* 0x000fe20000000000 */
[----:B------:R-:W-:Y:S01]  /*1c40*/  UMOV UR12, 0x80 ;  /* 0x00000080000c7882 */ /* 0x000fe20000000000 */
[----:B------:R-:W-:Y:S01]  /*1c50*/  UMOV UR13, 0x40004040 ;  /* 0x40004040000d7882 */ /* 0x000fe20000000000 */
[----:B------:R-:W-:Y:S01]  /*1c60*/  UMOV UR5, URZ ;  /* 0x000000ff00057c82 */ /* 0x000fe20008000000 */
[----:B------:R-:W-:Y:S01]  /*1c70*/  UMOV UR7, URZ ;  /* 0x000000ff00077c82 */ /* 0x000fe20008000000 */
[----:B------:R-:W-:-:S02]  /*1c80*/  UIADD3.64 UR10, UPT, UPT, UR4, -UR10, URZ ;  /* 0x8000000a040a7297 */ /* 0x000fc4000fffe0ff */
[----:B------:R-:W-:Y:S01]  /*1c90*/  UIADD3.64 UR12, UPT, UPT, UR6, UR12, URZ ;  /* 0x0000000c060c7297 */ /* 0x000fe2000fffe0ff */
[----:B------:R-:W-:Y:S01]  /*1ca0*/  UMOV UR16, 0x0 ;  /* 0x0000000000107882 */ /* 0x000fe20000000000 */
[----:B------:R-:W-:Y:S01]  /*1cb0*/  UMOV UR17, 0x4110010 ;  /* 0x0411001000117882 */ /* 0x000fe20000000000 */
[----:B------:R-:W-:Y:S01]  /*1cc0*/  UMOV UR5, 0x80004020 ;  /* 0x8000402000057882 */ /* 0x000fe20000000000 */
[----:B------:R-:W-:Y:S01]  /*1cd0*/  UMOV UR7, 0x40004040 ;  /* 0x4000404000077882 */ /* 0x000fe20000000000 */
[----:B------:R-:W-:Y:S01]  /*1ce0*/  UMOV UR28, 0x0 ;  /* 0x00000000001c7882 */ /* 0x000fe20000000000 */
[----:B------:R-:W-:Y:S01]  /*1cf0*/  UMOV UR29, 0x4110010 ;  /* 0x04110010001d7882 */ /* 0x000fe20000000000 */
[----:B------:R2:W-:Y:S02]  /*1d00*/  UTCHMMA gdesc[UR4], gdesc[UR6], tmem[UR23], tmem[UR16], idesc[UR17], !UPT ;  /* 0x00ff1006040075ea */ /* 0x0005e4000f800017 */
[----:B------:R2:W-:Y:S01]  /*1d10*/  UTCHMMA gdesc[UR10], gdesc[UR12], tmem[UR23], tmem[UR28], idesc[UR29], UPT ;  /* 0x00ff1c0c0a0075ea */ /* 0x0005e2000b800017 */
[----:B------:R-:W-:-:S02]  /*1d20*/  NOP ;  /* 0x0000000000007918 */ /* 0x000fc40000000000 */
.L_x_59:
[----:B------:R-:W-:Y:S01]  /*1d30*/  ELECT P0, URZ, PT ;  /* 0x0000000000ff782f */ /* 0x000fe20003800000 */
[----:B--2---:R-:W-:Y:S01]  /*1d40*/  UMOV UR4, UR15 ;  /* 0x0000000f00047c82 */ /* 0x004fe20008000000 */
[----:B------:R-:W-:Y:S02]  /*1d50*/  UMOV UR5, URZ ;  /* 0x000000ff00057c82 */ /* 0x000fe40008000000 */
[----:B------:R-:W-:-:S13]  /*1d60*/  ISETP.LT.U32.AND P0, PT, R36, 0x20, P0 ;  /* 0x000000202400780c */ /* 0x000fda0000701070 */
[----:B------:R-:W-:Y:S01]  /*1d70*/  VOTEU.ANY UP0, P0 ;  /* 0x0000000000ff7886 */ /* 0x000fe20000000100 */
[----:B------:R-:W-:Y:S01]  /*1d80*/  VOTEU.ANY UP1, P0 ;  /* 0x0000000000ff7886 */ /* 0x000fe20000020100 */
[----:B------:R-:W-:-:S03]  /*1d90*/  ISETP.GE.U32.AND P0, PT, R6, 0x21, PT ;  /* 0x000000210600780c */ /* 0x000fc60003f06070 */
[----:B------:R-:W-:Y:S02]  /*1da0*/  @UP0 UMOV UR4, UR4 ;  /* 0x0000000400040c82 */ /* 0x000fe40008000000 */
[----:B------:R2:W-:Y:S01]  /*1db0*/  @UP1 UTCBAR [UR4], URZ ;  /* 0x000000ff040013e9 */ /* 0x0005e200080000ff */
[----:B------:R-:W-:Y:S06]  /*1dc0*/  BAR.SYNC.DEFER_BLOCKING 0x0 ;  /* 0x0000000000007b1d */ /* 0x000fec0000010000 */
[----:B------:R-:W3:Y:S02]  /*1dd0*/  SYNCS.PHASECHK.TRANS64.TRYWAIT P1, [UR8+0x6020], RZ ;  /* 0x006020ffff0075a7 */ /* 0x000ee40008021108 */
[----:B--23--:R-:W-:Y:S05]  /*1de0*/  @!P1 BRA `(.L_x_60) ;  /* 0x0000000800f09947 */ /* 0x00cfea0003800000 */
.L_x_75:
[----:B------:R-:W-:Y:S01]  /*1df0*/  UMOV UR4, URZ ;  /* 0x000000ff00047c82 */ /* 0x000fe20008000000 */
[----:B------:R-:W-:Y:S05]  /*1e00*/  @!P0 BRA `(.L_x_57) ;  /* 0x00000004001c8947 */ /* 0x000fea0003800000 */
[----:B------:R-:W2:Y:S01]  /*1e10*/  LDCU UR29, c[0x0][0x3a0] ;  /* 0x00007400ff1d77ac */ /* 0x000ea20008000800 */
[----:B------:R-:W-:Y:S01]  /*1e20*/  UMOV UR9, 0x1 ;  /* 0x0000000100097882 */ /* 0x000fe20000000000 */
[----:B------:R-:W-:-:S05]  /*1e30*/  UMOV UR18, 0x20 ;  /* 0x0000002000127882 */ /* 0x000fca0000000000 */
.L_x_64:
[----:B------:R-:W-:Y:S01]  /*1e40*/  BAR.SYNC.DEFER_BLOCKING 0x0 ;  /* 0x0000000000007b1d */ /* 0x000fe20000010000 */
[----:B------:R-:W-:Y:S01]  /*1e50*/  ULEA UR28, UR9, UR8, 0x3 ;  /* 0x00000008091c7291 */ /* 0x000fe2000f8e18ff */
[----:B------:R-:W-:Y:S01]  /*1e60*/  @!P3 IMAD.MOV.U32 R2, RZ, RZ, 0x2000 ;  /* 0x00002000ff02b424 */ /* 0x000fe200078e00ff */
[----:B------:R-:W-:Y:S01]  /*1e70*/  ELECT P1, URZ, PT ;  /* 0x0000000000ff782f */ /* 0x000fe20003820000 */
[----:B------:R-:W-:-:S03]  /*1e80*/  ULEA UR16, UR9, UR8, 0xc ;  /* 0x0000000809107291 */ /* 0x000fc6000f8e60ff */
[----:B------:R-:W-:Y:S02]  /*1e90*/  ISETP.LT.U32.AND P1, PT, R36, 0x20, P1 ;  /* 0x000000202400780c */ /* 0x000fe40000f21070 */
[----:B------:R-:W-:Y:S01]  /*1ea0*/  ELECT P0, URZ, PT ;  /* 0x0000000000ff782f */ /* 0x000fe20003800000 */
[----:B------:R-:W-:-:S03]  /*1eb0*/  UIADD3 UR12, UPT, UPT, UR16, 0x3000, URZ ;  /* 0x00003000100c7890 */ /* 0x000fc6000fffe0ff */
[----:B------:R-:W-:Y:S01]  /*1ec0*/  ISETP.LT.U32.AND P0, PT, R36, 0x20, P0 ;  /* 0x000000202400780c */ /* 0x000fe20000701070 */
[----:B------:R-:W-:Y:S01]  /*1ed0*/  UMOV UR15, UR18 ;  /* 0x00000012000f7c82 */ /* 0x000fe20008000000 */
[----:B------:R-:W-:-:S05]  /*1ee0*/  USHF.L.U32 UR5, UR4, 0x1f, URZ ;  /* 0x0000001f04057899 */ /* 0x000fca00080006ff */
[----:B------:R-:W-:Y:S01]  /*1ef0*/  VOTEU.ANY UP0, P1 ;  /* 0x0000000000ff7886 */ /* 0x000fe20000800100 */
[----:B------:R3:W-:Y:S01]  /*1f00*/  @!P3 SYNCS.ARRIVE.TRANS64 RZ, [UR28+0x6000], R2 ;  /* 0x00600002ffffb9a7 */ /* 0x0007e2000800001c */
[----:B------:R4:W-:Y:S06]  /*1f10*/  MEMBAR.ALL.CTA ;  /* 0x0000000000007992 */ /* 0x0009ec0000008000 */
[----:B----4-:R-:W4:Y:S01]  /*1f20*/  FENCE.VIEW.ASYNC.S ;  /* 0x00000000000073c6 */ /* 0x010f220000000000 */
[----:B------:R-:W-:Y:S01]  /*1f30*/  @UP0 UIADD3 UR17, UPT, UPT, UR28, 0x6000, URZ ;  /* 0x000060001c110890 */ /* 0x000fe2000fffe0ff */
[----:B----4-:R-:W-:Y:S01]  /*1f40*/  VOTEU.ANY UP0, P1 ;  /* 0x0000000000ff7886 */ /* 0x010fe20000800100 */
[----:B------:R-:W-:Y:S01]  /*1f50*/  VOTEU.ANY UP1, P0 ;  /* 0x0000000000ff7886 */ /* 0x000fe20000020100 */
[----:B---3--:R-:W-:-:S04]  /*1f60*/  IMAD.U32 R2, RZ, RZ, UR5 ;  /* 0x00000005ff027e24 */ /* 0x008fc8000f8e00ff */
[----:B------:R-:W-:Y:S01]  /*1f70*/  @UP1 UIADD3 UR13, UPT, UPT, UR28, 0x6000, URZ ;  /* 0x000060001c0d1890 */ /* 0x000fe2000fffe0ff */
[----:B------:R-:W-:Y:S01]  /*1f80*/  VOTEU.ANY UP1, P0 ;  /* 0x0000000000ff7886 */ /* 0x000fe20000020100 */
[----:B------:R-:W-:Y:S06]  /*1f90*/  BAR.SYNC.DEFER_BLOCKING 0x0 ;  /* 0x0000000000007b1d */ /* 0x000fec0000010000 */
[----:B------:R3:W-:Y:S01]  /*1fa0*/  @UP0 UTMALDG.2D [UR16], [UR24] ;  /* 0x00000010180005b4 */ /* 0x0007e20008008000 */
[----:B------:R-:W-:Y:S01]  /*1fb0*/  UISETP.NE.U32.AND UP0, UPT, UR22, URZ, UPT ;  /* 0x000000ff1600728c */ /* 0x000fe2000bf05070 */
[----:B------:R-:W-:Y:S06]  /*1fc0*/  BAR.SYNC.DEFER_BLOCKING 0x0 ;  /* 0x0000000000007b1d */ /* 0x000fec0000010000 */
[----:B------:R3:W-:Y:S02]  /*1fd0*/  @UP1 UTMALDG.2D [UR12], [UR26] ;  /* 0x0000000c1a0015b4 */ /* 0x0007e40008008000 */
[----:B------:R-:W-:Y:S06]  /*1fe0*/  BAR.SYNC.DEFER_BLOCKING 0x0 ;  /* 0x0000000000007b1d */ /* 0x000fec0000010000 */
[----:B------:R-:W4:Y:S02]  /*1ff0*/  SYNCS.PHASECHK.TRANS64.TRYWAIT P0, [UR28+0x6000], R2 ;  /* 0x00600002ff0075a7 */ /* 0x000f24000800111c */
[----:B---34-:R-:W-:Y:S05]  /*2000*/  @!P0 BRA `(.L_x_61) ;  /* 0x0000000800748947 */ /* 0x018fea0003800000 */
.L_x_76:
[----:B------:R-:W-:Y:S05]  /*2010*/  BRA.U UP0, `(.L_x_62) ;  /* 0x00000001004c7547 */ /* 0x000fea000b800000 */
[----:B------:R-:W-:Y:S02]  /*2020*/  USHF.R.U32.HI UR10, URZ, 0x4, UR16 ;  /* 0x00000004ff0a7899 */ /* 0x000fe40008011610 */
[----:B------:R-:W-:Y:S02]  /*2030*/  USHF.R.U32.HI UR12, URZ, 0x4, UR12 ;  /* 0x00000004ff0c7899 */ /* 0x000fe4000801160c */
[----:B------:R-:W-:Y:S02]  /*2040*/  USGXT.U32 UR10, UR10, 0xe ;  /* 0x0000000e0a0a789a */ /* 0x000fe40008000000 */
[----:B------:R-:W-:Y:S02]  /*2050*/  USGXT.U32 UR12, UR12, 0xe ;  /* 0x0000000e0c0c789a */ /* 0x000fe40008000000 */
[----:B------:R-:W-:Y:S02]  /*2060*/  UIADD3 UR16, UP0, UPT, UR10, 0x2, URZ ;  /* 0x000000020a107890 */ /* 0x000fe4000ff1e0ff */
[----:B------:R-:W-:Y:S01]  /*2070*/  UIADD3 UR30, UP1, UPT, UR12, 0x80, URZ ;  /* 0x000000800c1e7890 */ /* 0x000fe2000ff3e0ff */
[----:B------:R-:W-:Y:S01]  /*2080*/  UMOV UR5, URZ ;  /* 0x000000ff00057c82 */ /* 0x000fe20008000000 */
[----:B------:R-:W-:Y:S01]  /*2090*/  UMOV UR6, URZ ;  /* 0x000000ff00067c82 */ /* 0x000fe20008000000 */
[----:B------:R-:W-:-:S02]  /*20a0*/  UIADD3.X UR17, UPT, UPT, UR5, -0x7fffbfe0, URZ, UP0, !UPT ;  /* 0x8000402005117890 */ /* 0x000fc400087fe4ff */
[----:B------:R-:W-:Y:S01]  /*20b0*/  UIADD3.X UR31, UPT, UPT, UR6, 0x40004040, URZ, UP1, !UPT ;  /* 0x40004040061f7890 */ /* 0x000fe20008ffe4ff */
[----:B------:R-:W-:Y:S01]  /*20c0*/  UMOV UR32, 0x0 ;  /* 0x0000000000207882 */ /* 0x000fe20000000000 */
[----:B------:R-:W-:Y:S01]  /*20d0*/  UMOV UR33, 0x4110010 ;  /* 0x0411001000217882 */ /* 0x000fe20000000000 */
[----:B------:R-:W-:Y:S01]  /*20e0*/  UMOV UR11, 0x80004020 ;  /* 0x80004020000b7882 */ /* 0x000fe20000000000 */
[----:B------:R-:W-:Y:S01]  /*20f0*/  UMOV UR13, 0x40004040 ;  /* 0x40004040000d7882 */ /* 0x000fe20000000000 */
[----:B------:R-:W-:Y:S01]  /*2100*/  UMOV UR6, 0x0 ;  /* 0x0000000000067882 */ /* 0x000fe20000000000 */
[----:B------:R-:W-:Y:S01]  /*2110*/  UMOV UR7, 0x4110010 ;  /* 0x0411001000077882 */ /* 0x000fe20000000000 */
[----:B------:R3:W-:Y:S02]  /*2120*/  UTCHMMA gdesc[UR10], gdesc[UR12], tmem[UR23], tmem[UR32], idesc[UR33], UPT ;  /* 0x00ff200c0a0075ea */ /* 0x0007e4000b800017 */
[----:B------:R3:W-:Y:S01]  /*2130*/  UTCHMMA gdesc[UR16], gdesc[UR30], tmem[UR23], tmem[UR6], idesc[UR7], UPT ;  /* 0x00ff061e100075ea */ /* 0x0007e2000b800017 */
[----:B------:R-:W-:-:S02]  /*2140*/  NOP ;  /* 0x0000000000007918 */ /* 0x000fc40000000000 */
.L_x_62:
[----:B------:R-:W-:Y:S01]  /*2150*/  ELECT P0, URZ, PT ;  /* 0x0000000000ff782f */ /* 0x000fe20003800000 */
[----:B---3--:R-:W-:-:S03]  /*2160*/  UIADD3 UR6, UPT, UPT, UR28, 0x6020, URZ ;  /* 0x000060201c067890 */ /* 0x008fc6000fffe0ff */
[----:B------:R-:W-:Y:S01]  /*2170*/  ISETP.LT.U32.AND P0, PT, R36, 0x20, P0 ;  /* 0x000000202400780c */ /* 0x000fe20000701070 */
[----:B------:R-:W-:-:S12]  /*2180*/  UMOV UR7, URZ ;  /* 0x000000ff00077c82 */ /* 0x000fd80008000000 */
[----:B------:R-:W-:Y:S01]  /*2190*/  VOTEU.ANY UP0, P0 ;  /* 0x0000000000ff7886 */ /* 0x000fe20000000100 */
[----:B------:R-:W-:-:S04]  /*21a0*/  VOTEU.ANY UP1, P0 ;  /* 0x0000000000ff7886 */ /* 0x000fc80000020100 */
[----:B------:R-:W-:Y:S02]  /*21b0*/  @UP0 UMOV UR6, UR6 ;  /* 0x0000000600060c82 */ /* 0x000fe40008000000 */
[----:B------:R3:W-:Y:S01]  /*21c0*/  @UP1 UTCBAR [UR6], URZ ;  /* 0x000000ff060013e9 */ /* 0x0007e200080000ff */
[----:B------:R-:W-:Y:S06]  /*21d0*/  BAR.SYNC.DEFER_BLOCKING 0x0 ;  /* 0x0000000000007b1d */ /* 0x000fec0000010000 */
[----:B------:R-:W4:Y:S02]  /*21e0*/  SYNCS.PHASECHK.TRANS64.TRYWAIT P0, [UR28+0x6020], R2 ;  /* 0x00602002ff0075a7 */ /* 0x000f24000800111c */
[----:B---34-:R-:W-:Y:S05]  /*21f0*/  @!P0 BRA `(.L_x_63) ;  /* 0x0000000800048947 */ /* 0x018fea0003800000 */
.L_x_77:
[----:B------:R-:W-:Y:S02]  /*2200*/  UIADD3 UR9, UPT, UPT, UR9, 0x1, URZ ;  /* 0x0000000109097890 */ /* 0x000fe4000fffe0ff */
[----:B------:R-:W-:Y:S02]  /*2210*/  UIADD3 UR18, UPT, UPT, UR18, 0x20, URZ ;  /* 0x0000002012127890 */ /* 0x000fe4000fffe0ff */
[----:B------:R-:W-:-:S04]  /*2220*/  UISETP.NE.U32.AND UP0, UPT, UR9, 0x3, UPT ;  /* 0x000000030900788c */ /* 0x000fc8000bf05070 */
[----:B------:R-:W-:Y:S02]  /*2230*/  USEL UR5, URZ, 0x1, UP0 ;  /* 0x00000001ff057887 */ /* 0x000fe40008000000 */
[----:B------:R-:W-:Y:S02]  /*2240*/  USEL UR9, UR9, URZ, UP0 ;  /* 0x000000ff09097287 */ /* 0x000fe40008000000 */
[----:B--2---:R-:W-:Y:S02]  /*2250*/  UISETP.GE.AND UP0, UPT, UR18, UR29, UPT ;  /* 0x0000001d1200728c */ /* 0x004fe4000bf06270 */
[----:B------:R-:W-:-:S07]  /*2260*/  ULOP3.LUT UR4, UR4, UR5, URZ, 0x3c, !UPT ;  /* 0x0000000504047292 */ /* 0x000fce000f8e3cff */
[----:B------:R-:W-:Y:S05]  /*2270*/  BRA.U !UP0, `(.L_x_64) ;  /* 0xfffffff908f07547 */ /* 0x000fea000b83ffff */
.L_x_57:
[----:B---34-:R-:W-:Y:S01]  /*2280*/  BAR.SYNC.DEFER_BLOCKING 0x0 ;  /* 0x0000000000007b1d */ /* 0x018fe20000010000 */
[----:B------:R-:W-:-:S05]  /*2290*/  IMAD.SHL.U32 R2, R0, 0x40, RZ ;  /* 0x0000004000027824 */ /* 0x000fca00078e00ff */
[----:B------:R-:W-:Y:S04]  /*22a0*/  BSSY.RECONVERGENT B4, `(.L_x_65) ;  /* 0x0000004000047945 */ /* 0x000fe80003800200 */
[----:B------:R-:W-:Y:S05]  /*22b0*/  @P3 BRA `(.L_x_66) ;  /* 0x0000000000083947 */ /* 0x000fea0003800000 */
[----:B------:R-:W2:Y:S02]  /*22c0*/  SYNCS.CCTL.IV [UR8+0x6000] ;  /* 0x00600000ff0079b1 */ /* 0x000ea40008000008 */
[----:B--2---:R-:W2:Y:S02]  /*22d0*/  SYNCS.CCTL.IV [UR8+0x6020] ;  /* 0x00602000ff0079b1 */ /* 0x004ea40008000008 */
.L_x_66:
[----:B------:R-:W-:Y:S05]  /*22e0*/  BSYNC.RECONVERGENT B4 ;  /* 0x0000000000047941 */ /* 0x000fea0003800200 */
.L_x_65:
[----:B--2---:R-:W-:Y:S06]  /*22f0*/  BAR.SYNC.DEFER_BLOCKING 0x0 ;  /* 0x0000000000007b1d */ /* 0x004fec0000010000 */
[----:B------:R-:W-:Y:S04]  /*2300*/  BSSY.RECONVERGENT B4, `(.L_x_67) ;  /* 0x0000004000047945 */ /* 0x000fe80003800200 */
[----:B------:R-:W-:Y:S05]  /*2310*/  @P3 BRA `(.L_x_68) ;  /* 0x0000000000083947 */ /* 0x000fea0003800000 */
[----:B------:R-:W2:Y:S02]  /*2320*/  SYNCS.CCTL.IV [UR8+0x6008] ;  /* 0x00600800ff0079b1 */ /* 0x000ea40008000008 */
[----:B--2---:R-:W2:Y:S02]  /*2330*/  SYNCS.CCTL.IV [UR8+0x6028] ;  /* 0x00602800ff0079b1 */ /* 0x004ea40008000008 */
.L_x_68:
[----:B------:R-:W-:Y:S05]  /*2340*/  BSYNC.RECONVERGENT B4 ;  /* 0x0000000000047941 */ /* 0x000fea0003800200 */
.L_x_67:
[----:B--2---:R-:W-:Y:S06]  /*2350*/  BAR.SYNC.DEFER_BLOCKING 0x0 ;  /* 0x0000000000007b1d */ /* 0x004fec0000010000 */
[----:B------:R-:W-:Y:S04]  /*2360*/  BSSY.RECONVERGENT B4, `(.L_x_69) ;  /* 0x0000004000047945 */ /* 0x000fe80003800200 */
[----:B------:R-:W-:Y:S05]  /*2370*/  @P3 BRA `(.L_x_70) ;  /* 0x0000000000083947 */ /* 0x000fea0003800000 */
[----:B------:R-:W2:Y:S02]  /*2380*/  SYNCS.CCTL.IV [UR8+0x6010] ;  /* 0x00601000ff0079b1 */ /* 0x000ea40008000008 */
[----:B--2---:R-:W2:Y:S02]  /*2390*/  SYNCS.CCTL.IV [UR8+0x6030] ;  /* 0x00603000ff0079b1 */ /* 0x004ea40008000008 */
.L_x_70:
[----:B------:R-:W-:Y:S05]  /*23a0*/  BSYNC.RECONVERGENT B4 ;  /* 0x0000000000047941 */ /* 0x000fea0003800200 */
.L_x_69:
[----:B------:R-:W-:Y:S01]  /*23b0*/  USHF.L.U32 UR22, UR22, 0x15, URZ ;  /* 0x0000001516167899 */ /* 0x000fe200080006ff */
[----:B-----5:R-:W-:Y:S01]  /*23c0*/  IMAD.SHL.U32 R3, R0, 0x10, RZ ;  /* 0x0000001000037824 */ /* 0x020fe200078e00ff */
[----:B------:R-:W-:Y:S01]  /*23d0*/  LOP3.LUT R2, R2, 0x1800, RZ, 0xc0, !PT ;  /* 0x0000180002027812 */ /* 0x000fe200078ec0ff */
[C---:B------:R-:W-:Y:S01]  /*23e0*/  IMAD.SHL.U32 R4, R0.reuse, 0x4, RZ ;  /* 0x0000000400047824 */ /* 0x040fe200078e00ff */
[----:B------:R-:W-:Y:S01]  /*23f0*/  ULOP3.LUT UR22, UR22, 0x600000, URZ, 0xc0, !UPT ;  /* 0x0060000016167892 */ /* 0x000fe2000f8ec0ff */
[----:B------:R-:W-:Y:S01]  /*2400*/  IMAD.SHL.U32 R0, R0, 0x80, RZ ;  /* 0x0000008000007824 */ /* 0x000fe200078e00ff */
[----:B------:R-:W-:Y:S02]  /*2410*/  LOP3.LUT R3, R2, 0x70, R3, 0xf8, !PT ;  /* 0x0000007002037812 */ /* 0x000fe400078ef803 */
[----:B------:R-:W-:Y:S01]  /*2420*/  ELECT P0, URZ, PT ;  /* 0x0000000000ff782f */ /* 0x000fe20003800000 */
[----:B------:R-:W-:Y:S01]  /*2430*/  UIADD3 UR22, UPT, UPT, UR23, UR22, URZ ;  /* 0x0000001617167290 */ /* 0x000fe2000fffe0ff */
[----:B------:R-:W-:Y:S01]  /*2440*/  LOP3.LUT R3, R3, 0x40, R4, 0x78, !PT ;  /* 0x0000004003037812 */ /* 0x000fe200078e7804 */
[----:B------:R-:W-:Y:S01]  /*2450*/  UMOV UR9, UR14 ;  /* 0x0000000e00097c82 */ /* 0x000fe20008000000 */
[----:B------:R-:W-:Y:S01]  /*2460*/  ISETP.LT.U32.AND P0, PT, R36, 0x20, P0 ;  /* 0x000000202400780c */ /* 0x000fe20000701070 */
[----:B------:R-:W-:Y:S01]  /*2470*/  UMOV UR10, UR19 ;  /* 0x00000013000a7c82 */ /* 0x000fe20008000000 */
[----:B------:R-:W-:-:S04]  /*2480*/  LOP3.LUT R0, R3, 0x780, R0, 0xf8, !PT ;  /* 0x0000078003007812 */ /* 0x000fc800078ef800 */
[----:B------:R-:W-:Y:S01]  /*2490*/  LDTM.16dp32bit_t0_t15.x32 R4, tmem[UR22] ;  /* 0x00000016000479ee */ /* 0x000fe20008a80000 */
[----:B------:R-:W3:Y:S01]  /*24a0*/  LDTM.16dp32bit_t16_t31.x32 R4, tmem[UR22+0x20] ;  /* 0x00002016000479ee */ /* 0x000ee20008aa0000 */
[C---:B------:R-:W-:Y:S01]  /*24b0*/  LOP3.LUT R2, R0.reuse, 0x10, RZ, 0x3c, !PT ;  /* 0x0000001000027812 */ /* 0x040fe200078e3cff */
[----:B------:R-:W-:Y:S01]  /*24c0*/  NOP ;  /* 0x0000000000007918 */ /* 0x000fe20000000000 */
[----:B------:R-:W-:-:S03]  /*24d0*/  LOP3.LUT R3, R0, 0x20, RZ, 0x3c, !PT ;  /* 0x0000002000037812 */ /* 0x000fc600078e3cff */
[----:B---3--:R-:W-:Y:S01]  /*24e0*/  VOTEU.ANY UP1, P0 ;  /* 0x0000000000ff7886 */ /* 0x008fe20000020100 */
[----:B------:R-:W-:Y:S01]  /*24f0*/  VOTEU.ANY UP0, P0 ;  /* 0x0000000000ff7886 */ /* 0x000fe20000000100 */
[----:B------:R-:W-:Y:S02]  /*2500*/  F2FP.F16.F32.PACK_AB R4, R5, R4 ;  /* 0x000000040504723e */ /* 0x000fe400000000ff */
[----:B------:R-:W-:Y:S02]  /*2510*/  F2FP.F16.F32.PACK_AB R5, R7, R6 ;  /* 0x000000060705723e */ /* 0x000fe400000000ff */
[----:B------:R-:W-:Y:S02]  /*2520*/  F2FP.F16.F32.PACK_AB R12, R13, R12 ;  /* 0x0000000c0d0c723e */ /* 0x000fe400000000ff */
[----:B------:R-:W-:Y:S02]  /*2530*/  F2FP.F16.F32.PACK_AB R6, R9, R8 ;  /* 0x000000080906723e */ /* 0x000fe400000000ff */
[----:B------:R-:W-:-:S02]  /*2540*/  F2FP.F16.F32.PACK_AB R7, R11, R10 ;  /* 0x0000000a0b07723e */ /* 0x000fc400000000ff */
[----:B------:R-:W-:Y:S02]  /*2550*/  F2FP.F16.F32.PACK_AB R13, R15, R14 ;  /* 0x0000000e0f0d723e */ /* 0x000fe400000000ff */
[----:B------:R-:W-:Y:S01]  /*2560*/  F2FP.F16.F32.PACK_AB R20, R21, R20 ;  /* 0x000000141514723e */ /* 0x000fe200000000ff */
[----:B--2---:R2:W-:Y:S01]  /*2570*/  STS.128 [R0+UR8], R4 ;  /* 0x0000000400007988 */ /* 0x0045e20008000c08 */
[----:B------:R-:W-:Y:S02]  /*2580*/  F2FP.F16.F32.PACK_AB R14, R17, R16 ;  /* 0x00000010110e723e */ /* 0x000fe400000000ff */
[----:B------:R-:W-:Y:S02]  /*2590*/  F2FP.F16.F32.PACK_AB R15, R19, R18 ;  /* 0x00000012130f723e */ /* 0x000fe400000000ff */
[----:B------:R-:W-:Y:S02]  /*25a0*/  F2FP.F16.F32.PACK_AB R21, R23, R22 ;  /* 0x000000161715723e */ /* 0x000fe400000000ff */
[----:B------:R-:W-:Y:S01]  /*25b0*/  F2FP.F16.F32.PACK_AB R28, R29, R28 ;  /* 0x0000001c1d1c723e */ /* 0x000fe200000000ff */
[----:B------:R2:W-:Y:S01]  /*25c0*/  STS.128 [R2+UR8], R12 ;  /* 0x0000000c02007988 */ /* 0x0005e20008000c08 */
[----:B------:R-:W-:-:S02]  /*25d0*/  F2FP.F16.F32.PACK_AB R22, R25, R24 ;  /* 0x000000181916723e */ /* 0x000fc400000000ff */
[----:B------:R-:W-:Y:S02]  /*25e0*/  F2FP.F16.F32.PACK_AB R23, R27, R26 ;  /* 0x0000001a1b17723e */ /* 0x000fe400000000ff */
[----:B------:R-:W-:Y:S02]  /*25f0*/  F2FP.F16.F32.PACK_AB R29, R31, R30 ;  /* 0x0000001e1f1d723e */ /* 0x000fe400000000ff */
[----:B------:R-:W-:Y:S01]  /*2600*/  F2FP.F16.F32.PACK_AB R30, R33, R32 ;  /* 0x00000020211e723e */ /* 0x000fe200000000ff */
[----:B------:R2:W-:Y:S01]  /*2610*/  STS.128 [R3+UR8], R20 ;  /* 0x0000001403007988 */ /* 0x0005e20008000c08 */
[----:B------:R-:W-:Y:S02]  /*2620*/  F2FP.F16.F32.PACK_AB R31, R35, R34 ;  /* 0x00000022231f723e */ /* 0x000fe400000000ff */
[----:B------:R-:W-:-:S05]  /*2630*/  LOP3.LUT R8, R0, 0x30, RZ, 0x3c, !PT ;  /* 0x0000003000087812 */ /* 0x000fca00078e3cff */
[----:B------:R2:W-:Y:S01]  /*2640*/  STS.128 [R8+UR8], R28 ;  /* 0x0000001c08007988 */ /* 0x0005e20008000c08 */
[----:B------:R3:W-:Y:S06]  /*2650*/  MEMBAR.ALL.CTA ;  /* 0x0000000000007992 */ /* 0x0007ec0000008000 */
[----:B---3--:R-:W3:Y:S02]  /*2660*/  FENCE.VIEW.ASYNC.S ;  /* 0x00000000000073c6 */ /* 0x008ee40000000000 */
[----:B---3--:R-:W-:Y:S06]  /*2670*/  BAR.SYNC.DEFER_BLOCKING 0x0 ;  /* 0x0000000000007b1d */ /* 0x008fec0000010000 */
[----:B------:R2:W-:Y:S01]  /*2680*/  @UP1 UTMASTG.2D [UR8], [UR20] ;  /* 0x00000008140013b5 */ /* 0x0005e20008008000 */
[----:B------:R0:W-:Y:S01]  /*2690*/  UTMACMDFLUSH ;  /* 0x00000000000079b7 */ /* 0x0001e20000000000 */
[----:B------:R-:W-:-:S04]  /*26a0*/  DEPBAR.LE SB0, 0x0 ;  /* 0x000080000000791a */ /* 0x000fc80000000000 */
[----:B------:R-:W-:Y:S08]  /*26b0*/  BAR.SYNC.DEFER_BLOCKING 0x0 ;  /* 0x0000000000007b1d */ /* 0x000ff00000010000 */
[----:B------:R-:W-:Y:S06]  /*26c0*/  BAR.SYNC.DEFER_BLOCKING 0x0 ;  /* 0x0000000000007b1d */ /* 0x000fec0000010000 */
[----:B--2---:R-:W-:Y:S05]  /*26d0*/  @P2 BRA `(.L_x_71) ;  /* 0x0000000000a02947 */ /* 0x004fea0003800000 */
[----:B------:R-:W2:Y:S01]  /*26e0*/  S2UR UR5, SR_CgaCtaId ;  /* 0x00000000000579c3 */ /* 0x000ea20000008800 */
[----:B------:R-:W-:Y:S01]  /*26f0*/  NOP ;  /* 0x0000000000007918 */ /* 0x000fe20000000000 */
[----:B------:R-:W-:Y:S01]  /*2700*/  UMOV UR4, 0x50 ;  /* 0x0000005000047882 */ /* 0x000fe20000000000 */
[----:B------:R-:W-:Y:S02]  /*2710*/  IMAD.U32 R0, RZ, RZ, UR23 ;  /* 0x00000017ff007e24 */ /* 0x000fe4000f8e00ff */
[----:B------:R-:W-:Y:S02]  /*2720*/  IMAD.MOV.U32 R3, RZ, RZ, 0x3 ;  /* 0x00000003ff037424 */ /* 0x000fe400078e00ff */
[----:B------:R-:W-:Y:S01]  /*2730*/  IMAD.MOV.U32 R7, RZ, RZ, 0x1 ;  /* 0x00000001ff077424 */ /* 0x000fe200078e00ff */
[----:B------:R-:W-:-:S04]  /*2740*/  LOP3.LUT R0, R0, 0xffff, RZ, 0xc0, !PT ;  /* 0x0000ffff00007812 */ /* 0x000fc800078ec0ff */
[----:B------:R-:W-:-:S05]  /*2750*/  SHF.R.U32.HI R0, RZ, 0x5, R0 ;  /* 0x00000005ff007819 */ /* 0x000fca0000011600 */
[----:B------:R-:W-:Y:S01]  /*2760*/  VIADD R2, R0, 0x10 ;  /* 0x0000001000027836 */ /* 0x000fe20000000000 */
[----:B------:R-:W-:Y:S01]  /*2770*/  SHF.L.U32 R0, R3, R0, RZ ;  /* 0x0000000003007219 */ /* 0x000fe200000006ff */
[----:B--2---:R-:W-:-:S03]  /*2780*/  ULEA UR6, UR5, UR4, 0x18 ;  /* 0x0000000405067291 */ /* 0x004fc6000f8ec0ff */
[----:B------:R-:W-:-:S04]  /*2790*/  SHF.L.U32 R3, R7, R2, RZ ;  /* 0x0000000207037219 */ /* 0x000fc800000006ff */
[----:B------:R-:W-:Y:S02]  /*27a0*/  LOP3.LUT R0, R3, R0, RZ, 0xfc, !PT ;  /* 0x0000000003007212 */ /* 0x000fe400078efcff */
[----:B------:R-:W2:Y:S02]  /*27b0*/  LDS R5, [UR6] ;  /* 0x00000006ff057984 */ /* 0x000ea40008000800 */
[C---:B------:R-:W-:Y:S02]  /*27c0*/  LOP3.LUT R2, R0.reuse, 0xffff, RZ, 0xc0, !PT ;  /* 0x0000ffff00027812 */ /* 0x040fe400078ec0ff */
[----:B--2---:R-:W-:-:S04]  /*27d0*/  LOP3.LUT R3, R0, 0xffff, R5, 0x80, !PT ;  /* 0x0000ffff00037812 */ /* 0x004fc800078e8005 */
[----:B------:R-:W-:-:S13]  /*27e0*/  ISETP.NE.AND P0, PT, R3, R2, PT ;  /* 0x000000020300720c */ /* 0x000fda0003f05270 */
[----:B------:R-:W-:Y:S05]  /*27f0*/  @P0 BRA `(.L_x_72) ;  /* 0x0000000000500947 */ /* 0x000fea0003800000 */
[----:B------:R-:W-:Y:S02]  /*2800*/  SHF.R.U32.HI R5, RZ, 0x10, R5 ;  /* 0x00000010ff057819 */ /* 0x000fe40000011605 */
[----:B------:R-:W-:-:S04]  /*2810*/  SHF.R.U32.HI R2, RZ, 0x10, R0 ;  /* 0x00000010ff027819 */ /* 0x000fc80000011600 */
[----:B------:R-:W-:-:S04]  /*2820*/  LOP3.LUT R5, R5, R2, RZ, 0xc0, !PT ;  /* 0x0000000205057212 */ /* 0x000fc800078ec0ff */
[----:B------:R-:W-:-:S13]  /*2830*/  ISETP.NE.AND P0, PT, R5, R2, PT ;  /* 0x000000020500720c */ /* 0x000fda0003f05270 */
[----:B------:R-:W-:Y:S05]  /*2840*/  @P0 BRA `(.L_x_73) ;  /* 0x0000000000300947 */ /* 0x000fea0003800000 */
[----:B------:R-:W-:Y:S01]  /*2850*/  R2UR UR4, R0 ;  /* 0x00000000000472ca */ /* 0x000fe200000e0000 */
[----:B------:R-:W-:Y:S01]  /*2860*/  VOTEU.ANY UR5, UPT, PT ;  /* 0x0000000000057886 */ /* 0x000fe200038e0100 */
[----:B------:R-:W2:Y:S01]  /*2870*/  S2R R0, SR_LANEID ;  /* 0x0000000000007919 */ /* 0x000ea20000000000 */
[----:B------:R-:W-:-:S10]  /*2880*/  UFLO.U32 UR5, UR5 ;  /* 0x00000005000572bd */ /* 0x000fd400080e0000 */
[----:B------:R-:W-:-:S06]  /*2890*/  ULOP3.LUT UR4, URZ, UR4, URZ, 0x33, !UPT ;  /* 0x00000004ff047292 */ /* 0x000fcc000f8e33ff */
[----:B------:R-:W-:-:S04]  /*28a0*/  IMAD.U32 R2, RZ, RZ, UR4 ;  /* 0x00000004ff027e24 */ /* 0x000fc8000f8e00ff */
[----:B------:R-:W3:Y:S02]  /*28b0*/  REDUX UR7, R2 ;  /* 0x00000000020773c4 */ /* 0x000ee40000000000 */
[----:B------:R4:W-:Y:S01]  /*28c0*/  UTCATOMSWS.AND URZ, UR4 ;  /* 0x0000000400ff79e3 */ /* 0x0009e20008000000 */
[----:B--2---:R-:W-:Y:S01]  /*28d0*/  ISETP.EQ.U32.AND P0, PT, R0, UR5, PT ;  /* 0x0000000500007c0c */ /* 0x004fe2000bf02070 */
[----:B---3--:R-:W-:-:S12]  /*28e0*/  IMAD.U32 R0, RZ, RZ, UR7 ;  /* 0x00000007ff007e24 */ /* 0x008fd8000f8e00ff */
[----:B------:R4:W-:Y:S01]  /*28f0*/  @P0 ATOMS.AND RZ, [UR6], R0 ;  /* 0x00000000ffff098c */ /* 0x0009e2000a800006 */
[----:B------:R-:W-:Y:S05]  /*2900*/  BRA `(.L_x_71) ;  /* 0x0000000000147947 */ /* 0x000fea0003800000 */
.L_x_73:
[----:B------:R-:W-:-:S07]  /*2910*/  MOV R2, 0x2930 ;  /* 0x0000293000027802 */ /* 0x000fce0000000f00 */
[----:B-1----:R-:W-:Y:S05]  /*2920*/  CALL.REL.NOINC `($__internal_0_$__cuda_sm10x_tcgen05_guardrail_trap_col_being_dealloced_not_returned_by_alloc) ;  /* 0x0000000000447944 */ /* 0x002fea0003c00000 */
[----:B------:R-:W-:Y:S05]  /*2930*/  BRA `(.L_x_71) ;  /* 0x0000000000087947 */ /* 0x000fea0003800000 */
.L_x_72:
[----:B------:R-:W-:-:S07]  /*2940*/  MOV R2, 0x2960 ;  /* 0x0000296000027802 */ /* 0x000fce0000000f00 */
[----:B-1----:R-:W-:Y:S05]  /*2950*/  CALL.REL.NOINC `($__internal_2_$__cuda_sm10x_tcgen05_guardrail_trap_unallocated_columns_being_dealloced) ;  /* 0x0000000000507944 */ /* 0x002fea0003c00000 */
.L_x_71:
[----:B------:R-:W-:Y:S01]  /*2960*/  NOP ;  /* 0x0000000000007918 */ /* 0x000fe20000000000 */
[----:B----4-:R-:W-:Y:S05]  /*2970*/  EXIT ;  /* 0x000000000000794d */ /* 0x010fea0003800000 */
.L_x_58:
[----:B------:R-:W2:Y:S02]  /*2980*/  SYNCS.PHASECHK.TRANS64.TRYWAIT P0, [UR8+0x6000], RZ ;  /* 0x006000ffff0075a7 */ /* 0x000ea40008001108 */
[----:B--2---:R-:W-:Y:S05]  /*2990*/  @!P0 BRA `(.L_x_58) ;  /* 0xfffffffc00f88947 */ /* 0x004fea000383ffff */
[----:B------:R-:W-:Y:S05]  /*29a0*/  BRA `(.L_x_74) ;  /* 0xfffffff000887947 */ /* 0x000fea000383ffff */
.L_x_60:
[----:B------:R-:W2:Y:S02]  /*29b0*/  SYNCS.PHASECHK.TRANS64.TRYWAIT P1, [UR8+0x6020], RZ ;  /* 0x006020ffff0075a7 */ /* 0x000ea40008021108 */
[----:B--2---:R-:W-:Y:S05]  /*29c0*/  @!P1 BRA `(.L_x_60) ;  /* 0xfffffffc00f89947 */ /* 0x004fea000383ffff */
[----:B------:R-:W-:Y:S05]  /*29d0*/  BRA `(.L_x_75) ;  /* 0xfffffff400047947 */ /* 0x000fea000383ffff */
.L_x_61:
[----:B------:R-:W3:Y:S02]  /*29e0*/  SYNCS.PHASECHK.TRANS64.TRYWAIT P0, [UR28+0x6000], R2 ;  /* 0x00600002ff0075a7 */ /* 0x000ee4000800111c */
[----:B---3--:R-:W-:Y:S05]  /*29f0*/  @!P0 BRA `(.L_x_61) ;  /* 0xfffffffc00f88947 */ /* 0x008fea000383ffff */
[----:B------:R-:W-:Y:S05]  /*2a00*/  BRA `(.L_x_76) ;  /* 0xfffffff400807947 */ /* 0x000fea000383ffff */
.L_x_63:
[----:B------:R-:W3:Y:S02]  /*2a10*/  SYNCS.PHASECHK.TRANS64.TRYWAIT P0, [UR28+0x6020], R2 ;  /* 0x00602002ff0075a7 */ /* 0x000ee4000800111c */
[----:B---3--:R-:W-:Y:S05]  /*2a20*/  @!P0 BRA `(.L_x_63) ;  /* 0xfffffffc00f88947 */ /* 0x008fea000383ffff */
[----:B------:R-:W-:Y:S05]  /*2a30*/  BRA `(.L_x_77) ;  /* 0xfffffff400f07947 */ /* 0x000fea000383ffff */
        .weak           $__internal_0_$__cuda_sm10x_tcgen05_guardrail_trap_col_being_dealloced_not_returned_by_alloc
        .type           $__internal_0_$__cuda_sm10x_tcgen05_guardrail_trap_col_being_dealloced_not_returned_by_alloc,@function
        .size           $__internal_0_$__cuda_sm10x_tcgen05_guardrail_trap_col_being_dealloced_not_returned_by_alloc,($__internal_1_$__cuda_sm10x_tcgen05_guardrail_trap_phase_invalid_during_alloc - $__internal_0_$__cuda_sm10x_tcgen05_guardrail_trap_col_being_dealloced_not_returned_by_alloc)
$__internal_0_$__cuda_sm10x_tcgen05_guardrail_trap_col_being_dealloced_not_returned_by_alloc:
[----:B------:R-:W-:Y:S05]  /*2a40*/  BPT.TRAP 0x1 ;  /* 0x000000040000795c */ /* 0x000fea0000300000 */
[----:B------:R-:W-:-:S04]  /*2a50*/  IMAD.MOV.U32 R3, RZ, RZ, 0x0 ;  /* 0x00000000ff037424 */ /* 0x000fc800078e00ff */
[----:B------:R-:W-:Y:S05]  /*2a60*/  RET.REL.NODEC R2 `(gluon_tcgen05) ;  /* 0xffffffd402647950 */ /* 0x000fea0003c3ffff */
        .weak           $__internal_1_$__cuda_sm10x_tcgen05_guardrail_trap_phase_invalid_during_alloc
        .type           $__internal_1_$__cuda_sm10x_tcgen05_guardrail_trap_phase_invalid_during_alloc,@function
        .size           $__internal_1_$__cuda_sm10x_tcgen05_guardrail_trap_phase_invalid_during_alloc,($__internal_2_$__cuda_sm10x_tcgen05_guardrail_trap_unallocated_columns_being_dealloced - $__internal_1_$__cuda_sm10x_tcgen05_guardrail_trap_phase_invalid_during_alloc)
$__internal_1_$__cuda_sm10x_tcgen05_guardrail_trap_phase_invalid_during_alloc:
[----:B------:R-:W-:Y:S05]  /*2a70*/  BPT.TRAP 0x1 ;  /* 0x000000040000795c */ /* 0x000fea0000300000 */
[----:B------:R-:W-:-:S04]  /*2a80*/  IMAD.MOV.U32 R3, RZ, RZ, 0x0 ;  /* 0x00000000ff037424 */ /* 0x000fc800078e00ff */
[----:B------:R-:W-:Y:S05]  /*2a90*/  RET.REL.NODEC R2 `(gluon_tcgen05) ;  /* 0xffffffd402587950 */ /* 0x000fea0003c3ffff */
        .weak           $__internal_2_$__cuda_sm10x_tcgen05_guardrail_trap_unallocated_columns_being_dealloced
        .type           $__internal_2_$__cuda_sm10x_tcgen05_guardrail_trap_unallocated_columns_being_dealloced,@function
        .size           $__internal_2_$__cuda_sm10x_tcgen05_guardrail_trap_unallocated_columns_being_dealloced,(.L_x_81 - $__internal_2_$__cuda_sm10x_tcgen05_guardrail_trap_unallocated_columns_being_dealloced)
$__internal_2_$__cuda_sm10x_tcgen05_guardrail_trap_unallocated_columns_being_dealloced:
[----:B------:R-:W-:Y:S05]  /*2aa0*/  BPT.TRAP 0x1 ;  /* 0x000000040000795c */ /* 0x000fea0000300000 */
[----:B------:R-:W-:-:S04]  /*2ab0*/  IMAD.MOV.U32 R3, RZ, RZ, 0x0 ;  /* 0x00000000ff037424 */ /* 0x000fc800078e00ff */
[----:B------:R-:W-:Y:S05]  /*2ac0*/  RET.REL.NODEC R2 `(gluon_tcgen05) ;  /* 0xffffffd4024c7950 */ /* 0x000fea0003c3ffff */
.L_x_78:
[----:B------:R-:W-:-:S00]  /*2ad0*/  BRA `(.L_x_78) ;  /* 0xfffffffc00fc7947 */ /* 0x000fc0000383ffff */
[----:B------:R-:W-:-:S00]  /*2ae0*/  NOP ;  /* 0x0000000000007918 */ /* 0x000fc00000000000 */
        /* <DEDUP_REMOVED lines=9> */
.L_x_81:


//--------------------- .nv.shared.gluon_tcgen05  --------------------------
	.section	.nv.shared.gluon_tcgen05,"aw",@nobits
	.sectionflags	@""
	.align	16
	.zero		1024


//--------------------- .nv.shared.reserved.0     --------------------------
	.section	.nv.shared.reserved.0,"aw",@nobits
	.align	8
	.weak		__nv_reservedSMEM_offset_0_alias
	.size		__nv_reservedSMEM_offset_0_alias, 0, 64
	.other		__nv_reservedSMEM_offset_0_alias,@"STO_CUDA_RESERVED_SHARED STV_DEFAULT"
__nv_reservedSMEM_offset_0_alias:
	.zero		0
.nv.shared.reserved.0:
	.zero		64
	.weak		__nv_reservedSMEM_allocation_phase
	.type		__nv_reservedSMEM_allocation_phase,@object
	.size		__nv_reservedSMEM_allocation_phase,(.L_0 - __nv_reservedSMEM_allocation_phase)
__nv_reservedSMEM_allocation_phase:
	.zero		1
.L_0:
	.zero		7
	.weak		__nv_reservedSMEM_devtool_atexit_pc
	.type		__nv_reservedSMEM_devtool_atexit_pc,@object
	.size		__nv_reservedSMEM_devtool_atexit_pc,(__nv_reservedSMEM_allocation_mask - __nv_reservedSMEM_devtool_atexit_pc)
__nv_reservedSMEM_devtool_atexit_pc:
	.zero		8
	.weak		__nv_reservedSMEM_allocation_mask
	.type		__nv_reservedSMEM_allocation_mask,@object
	.size		__nv_reservedSMEM_allocation_mask,(.L_2 - __nv_reservedSMEM_allocation_mask)
__nv_reservedSMEM_allocation_mask:
	.zero		4
.L_2:


//--------------------- .nv.constant0.gluon_tcgen05 --------------------------
	.section	.nv.constant0.gluon_tcgen05,"a",@progbits
	.sectionflags	@""
	.align	4
.nv.constant0.gluon_tcgen05:
	.zero		976


//--------------------- SYMBOLS --------------------------

	.type		.nv.reservedSmem.offset0,@object
	.size		.nv.reservedSmem.offset0,0x4
	.type		.nv.reservedSmem.cap,@object
	.size		.nv.reservedSmem.cap,0x4
